//
// Generated by NVIDIA NVVM Compiler
//
// Compiler Build ID: CL-36424714
// Cuda compilation tools, release 13.0, V13.0.88
// Based on NVVM 20.0.0
//

.version 9.0
.target sm_100
.address_size 64

	// .globl	_Z13wakeGPUKernelv
.func  (.param .b64 func_retval0) __internal_accurate_pow
(
	.param .b64 __internal_accurate_pow_param_0,
	.param .b64 __internal_accurate_pow_param_1
)
;
// _ZZ28medianOfMediansNormalisationPfE11medianArray has been demoted
// _ZZ28medianOfMediansNormalisationPfE8madArray has been demoted
// _ZZ28medianOfMediansNormalisationPfE15normalisedArray has been demoted
// _ZZ31medianOfMediansNormalisationOLDPfE11medianArray has been demoted
// _ZZ31medianOfMediansNormalisationOLDPfE8madArray has been demoted
// _ZZ31medianOfMediansNormalisationOLDPfE15normalisedArray has been demoted
// _ZZ23boxcarFilterArrayROLLEDPfP9candidateiliE11lookupArray has been demoted
// _ZZ23boxcarFilterArrayROLLEDPfP9candidateiliE8sumArray has been demoted
// _ZZ23boxcarFilterArrayROLLEDPfP9candidateiliE11searchArray has been demoted
// _ZZ23boxcarFilterArrayROLLEDPfP9candidateiliE19localCandidateArray has been demoted
// _ZZ17boxcarFilterArrayPfP9candidateiliE11lookupArray has been demoted
// _ZZ17boxcarFilterArrayPfP9candidateiliE8sumArray has been demoted
// _ZZ17boxcarFilterArrayPfP9candidateiliE11searchArray has been demoted
// _ZZ17boxcarFilterArrayPfP9candidateiliE19localCandidateArray has been demoted

.visible .entry _Z13wakeGPUKernelv()
{


	ret;

}
	// .globl	_Z34separateRealAndImaginaryComponentsP6float2PfS1_l
.visible .entry _Z34separateRealAndImaginaryComponentsP6float2PfS1_l(
	.param .u64 .ptr .align 1 _Z34separateRealAndImaginaryComponentsP6float2PfS1_l_param_0,
	.param .u64 .ptr .align 1 _Z34separateRealAndImaginaryComponentsP6float2PfS1_l_param_1,
	.param .u64 .ptr .align 1 _Z34separateRealAndImaginaryComponentsP6float2PfS1_l_param_2,
	.param .u64 _Z34separateRealAndImaginaryComponentsP6float2PfS1_l_param_3
)
{
	.reg .pred 	%p<2>;
	.reg .b32 	%r<5>;
	.reg .b32 	%f<3>;
	.reg .b64 	%rd<14>;

	ld.param.u64 	%rd2, [_Z34separateRealAndImaginaryComponentsP6float2PfS1_l_param_0];
	ld.param.u64 	%rd3, [_Z34separateRealAndImaginaryComponentsP6float2PfS1_l_param_1];
	ld.param.u64 	%rd4, [_Z34separateRealAndImaginaryComponentsP6float2PfS1_l_param_2];
	ld.param.u64 	%rd5, [_Z34separateRealAndImaginaryComponentsP6float2PfS1_l_param_3];
	mov.u32 	%r1, %ntid.x;
	mov.u32 	%r2, %ctaid.x;
	mov.u32 	%r3, %tid.x;
	mad.lo.s32 	%r4, %r1, %r2, %r3;
	cvt.u64.u32 	%rd1, %r4;
	setp.le.s64 	%p1, %rd5, %rd1;
	@%p1 bra 	$L__BB1_2;
	cvta.to.global.u64 	%rd6, %rd2;
	cvta.to.global.u64 	%rd7, %rd3;
	cvta.to.global.u64 	%rd8, %rd4;
	shl.b64 	%rd9, %rd1, 3;
	add.s64 	%rd10, %rd6, %rd9;
	ld.global.v2.f32 	{%f1, %f2}, [%rd10];
	shl.b64 	%rd11, %rd1, 2;
	add.s64 	%rd12, %rd7, %rd11;
	st.global.f32 	[%rd12], %f1;
	add.s64 	%rd13, %rd8, %rd11;
	st.global.f32 	[%rd13], %f2;
$L__BB1_2:
	ret;

}
	// .globl	_Z28medianOfMediansNormalisationPf
.visible .entry _Z28medianOfMediansNormalisationPf(
	.param .u64 .ptr .align 1 _Z28medianOfMediansNormalisationPf_param_0
)
{
	.reg .pred 	%p<12>;
	.reg .b32 	%r<14>;
	.reg .b32 	%f<243>;
	.reg .b64 	%rd<5>;
	.reg .b64 	%fd<4>;
	// demoted variable
	.shared .align 4 .b8 _ZZ28medianOfMediansNormalisationPfE11medianArray[16384];
	// demoted variable
	.shared .align 4 .b8 _ZZ28medianOfMediansNormalisationPfE8madArray[16384];
	// demoted variable
	.shared .align 4 .b8 _ZZ28medianOfMediansNormalisationPfE15normalisedArray[16384];
	ld.param.u64 	%rd2, [_Z28medianOfMediansNormalisationPf_param_0];
	cvta.to.global.u64 	%rd3, %rd2;
	mov.u32 	%r1, %tid.x;
	mov.u32 	%r5, %ntid.x;
	mov.u32 	%r6, %ctaid.x;
	mul.lo.s32 	%r7, %r6, %r5;
	shl.b32 	%r8, %r7, 2;
	add.s32 	%r9, %r8, %r1;
	mul.wide.s32 	%rd4, %r9, 4;
	add.s64 	%rd1, %rd3, %rd4;
	ld.global.f32 	%f2, [%rd1];
	shl.b32 	%r10, %r1, 2;
	mov.u32 	%r11, _ZZ28medianOfMediansNormalisationPfE11medianArray;
	add.s32 	%r2, %r11, %r10;
	st.shared.f32 	[%r2], %f2;
	ld.global.f32 	%f3, [%rd1+4096];
	st.shared.f32 	[%r2+4096], %f3;
	ld.global.f32 	%f4, [%rd1+8192];
	st.shared.f32 	[%r2+8192], %f4;
	ld.global.f32 	%f5, [%rd1+12288];
	st.shared.f32 	[%r2+12288], %f5;
	mov.u32 	%r12, _ZZ28medianOfMediansNormalisationPfE8madArray;
	add.s32 	%r3, %r12, %r10;
	st.shared.f32 	[%r3], %f2;
	st.shared.f32 	[%r3+4096], %f3;
	st.shared.f32 	[%r3+8192], %f4;
	st.shared.f32 	[%r3+12288], %f5;
	mov.u32 	%r13, _ZZ28medianOfMediansNormalisationPfE15normalisedArray;
	add.s32 	%r4, %r13, %r10;
	st.shared.f32 	[%r4], %f2;
	st.shared.f32 	[%r4+4096], %f3;
	st.shared.f32 	[%r4+8192], %f4;
	st.shared.f32 	[%r4+12288], %f5;
	bar.sync 	0;
	ld.shared.f32 	%f6, [%r2];
	ld.shared.f32 	%f7, [%r2+4096];
	ld.shared.f32 	%f8, [%r2+8192];
	ld.shared.f32 	%f9, [%r2+12288];
	min.f32 	%f10, %f6, %f7;
	min.f32 	%f11, %f10, %f8;
	min.f32 	%f12, %f11, %f9;
	max.f32 	%f13, %f6, %f7;
	max.f32 	%f14, %f13, %f8;
	max.f32 	%f15, %f14, %f9;
	add.f32 	%f16, %f6, %f7;
	add.f32 	%f17, %f16, %f8;
	add.f32 	%f18, %f17, %f9;
	sub.f32 	%f19, %f18, %f12;
	sub.f32 	%f20, %f19, %f15;
	mul.f32 	%f21, %f20, 0f3F000000;
	st.shared.f32 	[%r2], %f21;
	bar.sync 	0;
	setp.gt.u32 	%p1, %r1, 255;
	@%p1 bra 	$L__BB2_2;
	ld.shared.f32 	%f22, [%r2];
	ld.shared.f32 	%f23, [%r2+1024];
	ld.shared.f32 	%f24, [%r2+2048];
	ld.shared.f32 	%f25, [%r2+3072];
	min.f32 	%f26, %f22, %f23;
	min.f32 	%f27, %f26, %f24;
	min.f32 	%f28, %f27, %f25;
	max.f32 	%f29, %f22, %f23;
	max.f32 	%f30, %f29, %f24;
	max.f32 	%f31, %f30, %f25;
	add.f32 	%f32, %f22, %f23;
	add.f32 	%f33, %f32, %f24;
	add.f32 	%f34, %f33, %f25;
	sub.f32 	%f35, %f34, %f28;
	sub.f32 	%f36, %f35, %f31;
	mul.f32 	%f37, %f36, 0f3F000000;
	st.shared.f32 	[%r2], %f37;
$L__BB2_2:
	bar.sync 	0;
	setp.gt.u32 	%p2, %r1, 63;
	@%p2 bra 	$L__BB2_4;
	ld.shared.f32 	%f38, [%r2];
	ld.shared.f32 	%f39, [%r2+256];
	ld.shared.f32 	%f40, [%r2+512];
	ld.shared.f32 	%f41, [%r2+768];
	min.f32 	%f42, %f38, %f39;
	min.f32 	%f43, %f42, %f40;
	min.f32 	%f44, %f43, %f41;
	max.f32 	%f45, %f38, %f39;
	max.f32 	%f46, %f45, %f40;
	max.f32 	%f47, %f46, %f41;
	add.f32 	%f48, %f38, %f39;
	add.f32 	%f49, %f48, %f40;
	add.f32 	%f50, %f49, %f41;
	sub.f32 	%f51, %f50, %f44;
	sub.f32 	%f52, %f51, %f47;
	mul.f32 	%f53, %f52, 0f3F000000;
	st.shared.f32 	[%r2], %f53;
$L__BB2_4:
	bar.sync 	0;
	setp.gt.u32 	%p3, %r1, 15;
	@%p3 bra 	$L__BB2_6;
	ld.shared.f32 	%f54, [%r2];
	ld.shared.f32 	%f55, [%r2+64];
	ld.shared.f32 	%f56, [%r2+128];
	ld.shared.f32 	%f57, [%r2+192];
	min.f32 	%f58, %f54, %f55;
	min.f32 	%f59, %f58, %f56;
	min.f32 	%f60, %f59, %f57;
	max.f32 	%f61, %f54, %f55;
	max.f32 	%f62, %f61, %f56;
	max.f32 	%f63, %f62, %f57;
	add.f32 	%f64, %f54, %f55;
	add.f32 	%f65, %f64, %f56;
	add.f32 	%f66, %f65, %f57;
	sub.f32 	%f67, %f66, %f60;
	sub.f32 	%f68, %f67, %f63;
	mul.f32 	%f69, %f68, 0f3F000000;
	st.shared.f32 	[%r2], %f69;
$L__BB2_6:
	bar.sync 	0;
	setp.gt.u32 	%p4, %r1, 3;
	@%p4 bra 	$L__BB2_8;
	ld.shared.f32 	%f70, [%r2];
	ld.shared.f32 	%f71, [%r2+16];
	ld.shared.f32 	%f72, [%r2+32];
	ld.shared.f32 	%f73, [%r2+48];
	min.f32 	%f74, %f70, %f71;
	min.f32 	%f75, %f74, %f72;
	min.f32 	%f76, %f75, %f73;
	max.f32 	%f77, %f70, %f71;
	max.f32 	%f78, %f77, %f72;
	max.f32 	%f79, %f78, %f73;
	add.f32 	%f80, %f70, %f71;
	add.f32 	%f81, %f80, %f72;
	add.f32 	%f82, %f81, %f73;
	sub.f32 	%f83, %f82, %f76;
	sub.f32 	%f84, %f83, %f79;
	mul.f32 	%f85, %f84, 0f3F000000;
	st.shared.f32 	[%r2], %f85;
$L__BB2_8:
	bar.sync 	0;
	setp.ne.s32 	%p5, %r1, 0;
	@%p5 bra 	$L__BB2_10;
	ld.shared.f32 	%f86, [_ZZ28medianOfMediansNormalisationPfE11medianArray];
	ld.shared.f32 	%f87, [_ZZ28medianOfMediansNormalisationPfE11medianArray+4];
	ld.shared.f32 	%f88, [_ZZ28medianOfMediansNormalisationPfE11medianArray+8];
	ld.shared.f32 	%f89, [_ZZ28medianOfMediansNormalisationPfE11medianArray+12];
	min.f32 	%f90, %f86, %f87;
	min.f32 	%f91, %f90, %f88;
	min.f32 	%f92, %f91, %f89;
	max.f32 	%f93, %f86, %f87;
	max.f32 	%f94, %f93, %f88;
	max.f32 	%f95, %f94, %f89;
	add.f32 	%f96, %f86, %f87;
	add.f32 	%f97, %f96, %f88;
	add.f32 	%f98, %f97, %f89;
	sub.f32 	%f99, %f98, %f92;
	sub.f32 	%f100, %f99, %f95;
	mul.f32 	%f101, %f100, 0f3F000000;
	st.shared.f32 	[_ZZ28medianOfMediansNormalisationPfE11medianArray], %f101;
$L__BB2_10:
	bar.sync 	0;
	ld.shared.f32 	%f1, [_ZZ28medianOfMediansNormalisationPfE11medianArray];
	bar.sync 	0;
	ld.shared.f32 	%f102, [%r3];
	sub.f32 	%f103, %f102, %f1;
	abs.f32 	%f104, %f103;
	st.shared.f32 	[%r3], %f104;
	ld.shared.f32 	%f105, [%r3+4096];
	sub.f32 	%f106, %f105, %f1;
	abs.f32 	%f107, %f106;
	st.shared.f32 	[%r3+4096], %f107;
	ld.shared.f32 	%f108, [%r3+8192];
	sub.f32 	%f109, %f108, %f1;
	abs.f32 	%f110, %f109;
	st.shared.f32 	[%r3+8192], %f110;
	ld.shared.f32 	%f111, [%r3+12288];
	sub.f32 	%f112, %f111, %f1;
	abs.f32 	%f113, %f112;
	st.shared.f32 	[%r3+12288], %f113;
	bar.sync 	0;
	ld.shared.f32 	%f114, [%r3];
	ld.shared.f32 	%f115, [%r3+4096];
	ld.shared.f32 	%f116, [%r3+8192];
	ld.shared.f32 	%f117, [%r3+12288];
	min.f32 	%f118, %f114, %f115;
	min.f32 	%f119, %f118, %f116;
	min.f32 	%f120, %f119, %f117;
	max.f32 	%f121, %f114, %f115;
	max.f32 	%f122, %f121, %f116;
	max.f32 	%f123, %f122, %f117;
	add.f32 	%f124, %f114, %f115;
	add.f32 	%f125, %f124, %f116;
	add.f32 	%f126, %f125, %f117;
	sub.f32 	%f127, %f126, %f120;
	sub.f32 	%f128, %f127, %f123;
	mul.f32 	%f129, %f128, 0f3F000000;
	st.shared.f32 	[%r3], %f129;
	bar.sync 	0;
	setp.gt.u32 	%p6, %r1, 511;
	@%p6 bra 	$L__BB2_12;
	ld.shared.f32 	%f130, [%r3];
	ld.shared.f32 	%f131, [%r3+2048];
	ld.shared.f32 	%f132, [%r3+4096];
	ld.shared.f32 	%f133, [%r3+6144];
	min.f32 	%f134, %f130, %f131;
	min.f32 	%f135, %f134, %f132;
	min.f32 	%f136, %f135, %f133;
	max.f32 	%f137, %f130, %f131;
	max.f32 	%f138, %f137, %f132;
	max.f32 	%f139, %f138, %f133;
	add.f32 	%f140, %f130, %f131;
	add.f32 	%f141, %f140, %f132;
	add.f32 	%f142, %f141, %f133;
	sub.f32 	%f143, %f142, %f136;
	sub.f32 	%f144, %f143, %f139;
	mul.f32 	%f145, %f144, 0f3F000000;
	st.shared.f32 	[%r3], %f145;
$L__BB2_12:
	setp.gt.u32 	%p7, %r1, 255;
	bar.sync 	0;
	@%p7 bra 	$L__BB2_14;
	ld.shared.f32 	%f146, [%r3];
	ld.shared.f32 	%f147, [%r3+1024];
	ld.shared.f32 	%f148, [%r3+2048];
	ld.shared.f32 	%f149, [%r3+3072];
	min.f32 	%f150, %f146, %f147;
	min.f32 	%f151, %f150, %f148;
	min.f32 	%f152, %f151, %f149;
	max.f32 	%f153, %f146, %f147;
	max.f32 	%f154, %f153, %f148;
	max.f32 	%f155, %f154, %f149;
	add.f32 	%f156, %f146, %f147;
	add.f32 	%f157, %f156, %f148;
	add.f32 	%f158, %f157, %f149;
	sub.f32 	%f159, %f158, %f152;
	sub.f32 	%f160, %f159, %f155;
	mul.f32 	%f161, %f160, 0f3F000000;
	st.shared.f32 	[%r3], %f161;
$L__BB2_14:
	setp.gt.u32 	%p8, %r1, 63;
	bar.sync 	0;
	@%p8 bra 	$L__BB2_16;
	ld.shared.f32 	%f162, [%r3];
	ld.shared.f32 	%f163, [%r3+256];
	ld.shared.f32 	%f164, [%r3+512];
	ld.shared.f32 	%f165, [%r3+768];
	min.f32 	%f166, %f162, %f163;
	min.f32 	%f167, %f166, %f164;
	min.f32 	%f168, %f167, %f165;
	max.f32 	%f169, %f162, %f163;
	max.f32 	%f170, %f169, %f164;
	max.f32 	%f171, %f170, %f165;
	add.f32 	%f172, %f162, %f163;
	add.f32 	%f173, %f172, %f164;
	add.f32 	%f174, %f173, %f165;
	sub.f32 	%f175, %f174, %f168;
	sub.f32 	%f176, %f175, %f171;
	mul.f32 	%f177, %f176, 0f3F000000;
	st.shared.f32 	[%r3], %f177;
$L__BB2_16:
	setp.gt.u32 	%p9, %r1, 15;
	bar.sync 	0;
	@%p9 bra 	$L__BB2_18;
	ld.shared.f32 	%f178, [%r3];
	ld.shared.f32 	%f179, [%r3+64];
	ld.shared.f32 	%f180, [%r3+128];
	ld.shared.f32 	%f181, [%r3+192];
	min.f32 	%f182, %f178, %f179;
	min.f32 	%f183, %f182, %f180;
	min.f32 	%f184, %f183, %f181;
	max.f32 	%f185, %f178, %f179;
	max.f32 	%f186, %f185, %f180;
	max.f32 	%f187, %f186, %f181;
	add.f32 	%f188, %f178, %f179;
	add.f32 	%f189, %f188, %f180;
	add.f32 	%f190, %f189, %f181;
	sub.f32 	%f191, %f190, %f184;
	sub.f32 	%f192, %f191, %f187;
	mul.f32 	%f193, %f192, 0f3F000000;
	st.shared.f32 	[%r3], %f193;
$L__BB2_18:
	setp.gt.u32 	%p10, %r1, 3;
	bar.sync 	0;
	@%p10 bra 	$L__BB2_20;
	ld.shared.f32 	%f194, [%r3];
	ld.shared.f32 	%f195, [%r3+16];
	ld.shared.f32 	%f196, [%r3+32];
	ld.shared.f32 	%f197, [%r3+48];
	min.f32 	%f198, %f194, %f195;
	min.f32 	%f199, %f198, %f196;
	min.f32 	%f200, %f199, %f197;
	max.f32 	%f201, %f194, %f195;
	max.f32 	%f202, %f201, %f196;
	max.f32 	%f203, %f202, %f197;
	add.f32 	%f204, %f194, %f195;
	add.f32 	%f205, %f204, %f196;
	add.f32 	%f206, %f205, %f197;
	sub.f32 	%f207, %f206, %f200;
	sub.f32 	%f208, %f207, %f203;
	mul.f32 	%f209, %f208, 0f3F000000;
	st.shared.f32 	[%r3], %f209;
$L__BB2_20:
	setp.ne.s32 	%p11, %r1, 0;
	bar.sync 	0;
	@%p11 bra 	$L__BB2_22;
	ld.shared.f32 	%f210, [_ZZ28medianOfMediansNormalisationPfE8madArray];
	ld.shared.f32 	%f211, [_ZZ28medianOfMediansNormalisationPfE8madArray+4];
	ld.shared.f32 	%f212, [_ZZ28medianOfMediansNormalisationPfE8madArray+8];
	ld.shared.f32 	%f213, [_ZZ28medianOfMediansNormalisationPfE8madArray+12];
	min.f32 	%f214, %f210, %f211;
	min.f32 	%f215, %f214, %f212;
	min.f32 	%f216, %f215, %f213;
	max.f32 	%f217, %f210, %f211;
	max.f32 	%f218, %f217, %f212;
	max.f32 	%f219, %f218, %f213;
	add.f32 	%f220, %f210, %f211;
	add.f32 	%f221, %f220, %f212;
	add.f32 	%f222, %f221, %f213;
	sub.f32 	%f223, %f222, %f216;
	sub.f32 	%f224, %f223, %f219;
	cvt.f64.f32 	%fd1, %f224;
	mul.f64 	%fd2, %fd1, 0d3FE0000000000000;
	mul.f64 	%fd3, %fd2, 0d3FF7B8BAC710CB29;
	cvt.rn.f32.f64 	%f225, %fd3;
	st.shared.f32 	[_ZZ28medianOfMediansNormalisationPfE8madArray], %f225;
$L__BB2_22:
	bar.sync 	0;
	ld.shared.f32 	%f226, [_ZZ28medianOfMediansNormalisationPfE8madArray];
	bar.sync 	0;
	ld.shared.f32 	%f227, [%r4];
	sub.f32 	%f228, %f227, %f1;
	div.rn.f32 	%f229, %f228, %f226;
	st.shared.f32 	[%r4], %f229;
	ld.shared.f32 	%f230, [%r4+4096];
	sub.f32 	%f231, %f230, %f1;
	div.rn.f32 	%f232, %f231, %f226;
	st.shared.f32 	[%r4+4096], %f232;
	ld.shared.f32 	%f233, [%r4+8192];
	sub.f32 	%f234, %f233, %f1;
	div.rn.f32 	%f235, %f234, %f226;
	st.shared.f32 	[%r4+8192], %f235;
	ld.shared.f32 	%f236, [%r4+12288];
	sub.f32 	%f237, %f236, %f1;
	div.rn.f32 	%f238, %f237, %f226;
	st.shared.f32 	[%r4+12288], %f238;
	bar.sync 	0;
	ld.shared.f32 	%f239, [%r4];
	st.global.f32 	[%rd1], %f239;
	ld.shared.f32 	%f240, [%r4+4096];
	st.global.f32 	[%rd1+4096], %f240;
	ld.shared.f32 	%f241, [%r4+8192];
	st.global.f32 	[%rd1+8192], %f241;
	ld.shared.f32 	%f242, [%r4+12288];
	st.global.f32 	[%rd1+12288], %f242;
	ret;

}
	// .globl	_Z31medianOfMediansNormalisationOLDPf
.visible .entry _Z31medianOfMediansNormalisationOLDPf(
	.param .u64 .ptr .align 1 _Z31medianOfMediansNormalisationOLDPf_param_0
)
{
	.reg .pred 	%p<13>;
	.reg .b32 	%r<14>;
	.reg .b32 	%f<259>;
	.reg .b64 	%rd<5>;
	.reg .b64 	%fd<4>;
	// demoted variable
	.shared .align 4 .b8 _ZZ31medianOfMediansNormalisationOLDPfE11medianArray[16384];
	// demoted variable
	.shared .align 4 .b8 _ZZ31medianOfMediansNormalisationOLDPfE8madArray[16384];
	// demoted variable
	.shared .align 4 .b8 _ZZ31medianOfMediansNormalisationOLDPfE15normalisedArray[16384];
	ld.param.u64 	%rd2, [_Z31medianOfMediansNormalisationOLDPf_param_0];
	cvta.to.global.u64 	%rd3, %rd2;
	mov.u32 	%r1, %tid.x;
	mov.u32 	%r5, %ntid.x;
	mov.u32 	%r6, %ctaid.x;
	mul.lo.s32 	%r7, %r6, %r5;
	shl.b32 	%r8, %r7, 2;
	add.s32 	%r9, %r8, %r1;
	mul.wide.s32 	%rd4, %r9, 4;
	add.s64 	%rd1, %rd3, %rd4;
	ld.global.f32 	%f2, [%rd1];
	shl.b32 	%r10, %r1, 2;
	mov.u32 	%r11, _ZZ31medianOfMediansNormalisationOLDPfE11medianArray;
	add.s32 	%r2, %r11, %r10;
	st.shared.f32 	[%r2], %f2;
	ld.global.f32 	%f3, [%rd1+4096];
	st.shared.f32 	[%r2+4096], %f3;
	ld.global.f32 	%f4, [%rd1+8192];
	st.shared.f32 	[%r2+8192], %f4;
	ld.global.f32 	%f5, [%rd1+12288];
	st.shared.f32 	[%r2+12288], %f5;
	mov.u32 	%r12, _ZZ31medianOfMediansNormalisationOLDPfE8madArray;
	add.s32 	%r3, %r12, %r10;
	st.shared.f32 	[%r3], %f2;
	st.shared.f32 	[%r3+4096], %f3;
	st.shared.f32 	[%r3+8192], %f4;
	st.shared.f32 	[%r3+12288], %f5;
	mov.u32 	%r13, _ZZ31medianOfMediansNormalisationOLDPfE15normalisedArray;
	add.s32 	%r4, %r13, %r10;
	st.shared.f32 	[%r4], %f2;
	st.shared.f32 	[%r4+4096], %f3;
	st.shared.f32 	[%r4+8192], %f4;
	st.shared.f32 	[%r4+12288], %f5;
	bar.sync 	0;
	ld.shared.f32 	%f6, [%r2];
	ld.shared.f32 	%f7, [%r2+4096];
	ld.shared.f32 	%f8, [%r2+8192];
	ld.shared.f32 	%f9, [%r2+12288];
	min.f32 	%f10, %f6, %f7;
	min.f32 	%f11, %f10, %f8;
	min.f32 	%f12, %f11, %f9;
	max.f32 	%f13, %f6, %f7;
	max.f32 	%f14, %f13, %f8;
	max.f32 	%f15, %f14, %f9;
	add.f32 	%f16, %f6, %f7;
	add.f32 	%f17, %f16, %f8;
	add.f32 	%f18, %f17, %f9;
	sub.f32 	%f19, %f18, %f12;
	sub.f32 	%f20, %f19, %f15;
	mul.f32 	%f21, %f20, 0f3F000000;
	st.shared.f32 	[%r2], %f21;
	bar.sync 	0;
	setp.gt.u32 	%p1, %r1, 511;
	@%p1 bra 	$L__BB3_2;
	ld.shared.f32 	%f22, [%r2];
	ld.shared.f32 	%f23, [%r2+2048];
	ld.shared.f32 	%f24, [%r2+4096];
	ld.shared.f32 	%f25, [%r2+6144];
	min.f32 	%f26, %f22, %f23;
	min.f32 	%f27, %f26, %f24;
	min.f32 	%f28, %f27, %f25;
	max.f32 	%f29, %f22, %f23;
	max.f32 	%f30, %f29, %f24;
	max.f32 	%f31, %f30, %f25;
	add.f32 	%f32, %f22, %f23;
	add.f32 	%f33, %f32, %f24;
	add.f32 	%f34, %f33, %f25;
	sub.f32 	%f35, %f34, %f28;
	sub.f32 	%f36, %f35, %f31;
	mul.f32 	%f37, %f36, 0f3F000000;
	st.shared.f32 	[%r2], %f37;
$L__BB3_2:
	bar.sync 	0;
	setp.gt.u32 	%p2, %r1, 255;
	@%p2 bra 	$L__BB3_4;
	ld.shared.f32 	%f38, [%r2];
	ld.shared.f32 	%f39, [%r2+1024];
	ld.shared.f32 	%f40, [%r2+2048];
	ld.shared.f32 	%f41, [%r2+3072];
	min.f32 	%f42, %f38, %f39;
	min.f32 	%f43, %f42, %f40;
	min.f32 	%f44, %f43, %f41;
	max.f32 	%f45, %f38, %f39;
	max.f32 	%f46, %f45, %f40;
	max.f32 	%f47, %f46, %f41;
	add.f32 	%f48, %f38, %f39;
	add.f32 	%f49, %f48, %f40;
	add.f32 	%f50, %f49, %f41;
	sub.f32 	%f51, %f50, %f44;
	sub.f32 	%f52, %f51, %f47;
	mul.f32 	%f53, %f52, 0f3F000000;
	st.shared.f32 	[%r2], %f53;
$L__BB3_4:
	bar.sync 	0;
	setp.gt.u32 	%p3, %r1, 63;
	@%p3 bra 	$L__BB3_6;
	ld.shared.f32 	%f54, [%r2];
	ld.shared.f32 	%f55, [%r2+256];
	ld.shared.f32 	%f56, [%r2+512];
	ld.shared.f32 	%f57, [%r2+768];
	min.f32 	%f58, %f54, %f55;
	min.f32 	%f59, %f58, %f56;
	min.f32 	%f60, %f59, %f57;
	max.f32 	%f61, %f54, %f55;
	max.f32 	%f62, %f61, %f56;
	max.f32 	%f63, %f62, %f57;
	add.f32 	%f64, %f54, %f55;
	add.f32 	%f65, %f64, %f56;
	add.f32 	%f66, %f65, %f57;
	sub.f32 	%f67, %f66, %f60;
	sub.f32 	%f68, %f67, %f63;
	mul.f32 	%f69, %f68, 0f3F000000;
	st.shared.f32 	[%r2], %f69;
$L__BB3_6:
	bar.sync 	0;
	setp.gt.u32 	%p4, %r1, 15;
	@%p4 bra 	$L__BB3_8;
	ld.shared.f32 	%f70, [%r2];
	ld.shared.f32 	%f71, [%r2+64];
	ld.shared.f32 	%f72, [%r2+128];
	ld.shared.f32 	%f73, [%r2+192];
	min.f32 	%f74, %f70, %f71;
	min.f32 	%f75, %f74, %f72;
	min.f32 	%f76, %f75, %f73;
	max.f32 	%f77, %f70, %f71;
	max.f32 	%f78, %f77, %f72;
	max.f32 	%f79, %f78, %f73;
	add.f32 	%f80, %f70, %f71;
	add.f32 	%f81, %f80, %f72;
	add.f32 	%f82, %f81, %f73;
	sub.f32 	%f83, %f82, %f76;
	sub.f32 	%f84, %f83, %f79;
	mul.f32 	%f85, %f84, 0f3F000000;
	st.shared.f32 	[%r2], %f85;
$L__BB3_8:
	bar.sync 	0;
	setp.gt.u32 	%p5, %r1, 3;
	@%p5 bra 	$L__BB3_10;
	ld.shared.f32 	%f86, [%r2];
	ld.shared.f32 	%f87, [%r2+16];
	ld.shared.f32 	%f88, [%r2+32];
	ld.shared.f32 	%f89, [%r2+48];
	min.f32 	%f90, %f86, %f87;
	min.f32 	%f91, %f90, %f88;
	min.f32 	%f92, %f91, %f89;
	max.f32 	%f93, %f86, %f87;
	max.f32 	%f94, %f93, %f88;
	max.f32 	%f95, %f94, %f89;
	add.f32 	%f96, %f86, %f87;
	add.f32 	%f97, %f96, %f88;
	add.f32 	%f98, %f97, %f89;
	sub.f32 	%f99, %f98, %f92;
	sub.f32 	%f100, %f99, %f95;
	mul.f32 	%f101, %f100, 0f3F000000;
	st.shared.f32 	[%r2], %f101;
$L__BB3_10:
	bar.sync 	0;
	setp.ne.s32 	%p6, %r1, 0;
	@%p6 bra 	$L__BB3_12;
	ld.shared.f32 	%f102, [_ZZ31medianOfMediansNormalisationOLDPfE11medianArray];
	ld.shared.f32 	%f103, [_ZZ31medianOfMediansNormalisationOLDPfE11medianArray+4];
	ld.shared.f32 	%f104, [_ZZ31medianOfMediansNormalisationOLDPfE11medianArray+8];
	ld.shared.f32 	%f105, [_ZZ31medianOfMediansNormalisationOLDPfE11medianArray+12];
	min.f32 	%f106, %f102, %f103;
	min.f32 	%f107, %f106, %f104;
	min.f32 	%f108, %f107, %f105;
	max.f32 	%f109, %f102, %f103;
	max.f32 	%f110, %f109, %f104;
	max.f32 	%f111, %f110, %f105;
	add.f32 	%f112, %f102, %f103;
	add.f32 	%f113, %f112, %f104;
	add.f32 	%f114, %f113, %f105;
	sub.f32 	%f115, %f114, %f108;
	sub.f32 	%f116, %f115, %f111;
	mul.f32 	%f117, %f116, 0f3F000000;
	st.shared.f32 	[_ZZ31medianOfMediansNormalisationOLDPfE11medianArray], %f117;
$L__BB3_12:
	setp.gt.u32 	%p7, %r1, 511;
	bar.sync 	0;
	ld.shared.f32 	%f1, [_ZZ31medianOfMediansNormalisationOLDPfE11medianArray];
	bar.sync 	0;
	ld.shared.f32 	%f118, [%r3];
	sub.f32 	%f119, %f118, %f1;
	abs.f32 	%f120, %f119;
	st.shared.f32 	[%r3], %f120;
	ld.shared.f32 	%f121, [%r3+4096];
	sub.f32 	%f122, %f121, %f1;
	abs.f32 	%f123, %f122;
	st.shared.f32 	[%r3+4096], %f123;
	ld.shared.f32 	%f124, [%r3+8192];
	sub.f32 	%f125, %f124, %f1;
	abs.f32 	%f126, %f125;
	st.shared.f32 	[%r3+8192], %f126;
	ld.shared.f32 	%f127, [%r3+12288];
	sub.f32 	%f128, %f127, %f1;
	abs.f32 	%f129, %f128;
	st.shared.f32 	[%r3+12288], %f129;
	bar.sync 	0;
	ld.shared.f32 	%f130, [%r3];
	ld.shared.f32 	%f131, [%r3+4096];
	ld.shared.f32 	%f132, [%r3+8192];
	ld.shared.f32 	%f133, [%r3+12288];
	min.f32 	%f134, %f130, %f131;
	min.f32 	%f135, %f134, %f132;
	min.f32 	%f136, %f135, %f133;
	max.f32 	%f137, %f130, %f131;
	max.f32 	%f138, %f137, %f132;
	max.f32 	%f139, %f138, %f133;
	add.f32 	%f140, %f130, %f131;
	add.f32 	%f141, %f140, %f132;
	add.f32 	%f142, %f141, %f133;
	sub.f32 	%f143, %f142, %f136;
	sub.f32 	%f144, %f143, %f139;
	mul.f32 	%f145, %f144, 0f3F000000;
	st.shared.f32 	[%r3], %f145;
	bar.sync 	0;
	@%p7 bra 	$L__BB3_14;
	ld.shared.f32 	%f146, [%r3];
	ld.shared.f32 	%f147, [%r3+2048];
	ld.shared.f32 	%f148, [%r3+4096];
	ld.shared.f32 	%f149, [%r3+6144];
	min.f32 	%f150, %f146, %f147;
	min.f32 	%f151, %f150, %f148;
	min.f32 	%f152, %f151, %f149;
	max.f32 	%f153, %f146, %f147;
	max.f32 	%f154, %f153, %f148;
	max.f32 	%f155, %f154, %f149;
	add.f32 	%f156, %f146, %f147;
	add.f32 	%f157, %f156, %f148;
	add.f32 	%f158, %f157, %f149;
	sub.f32 	%f159, %f158, %f152;
	sub.f32 	%f160, %f159, %f155;
	mul.f32 	%f161, %f160, 0f3F000000;
	st.shared.f32 	[%r3], %f161;
$L__BB3_14:
	setp.gt.u32 	%p8, %r1, 255;
	bar.sync 	0;
	@%p8 bra 	$L__BB3_16;
	ld.shared.f32 	%f162, [%r3];
	ld.shared.f32 	%f163, [%r3+1024];
	ld.shared.f32 	%f164, [%r3+2048];
	ld.shared.f32 	%f165, [%r3+3072];
	min.f32 	%f166, %f162, %f163;
	min.f32 	%f167, %f166, %f164;
	min.f32 	%f168, %f167, %f165;
	max.f32 	%f169, %f162, %f163;
	max.f32 	%f170, %f169, %f164;
	max.f32 	%f171, %f170, %f165;
	add.f32 	%f172, %f162, %f163;
	add.f32 	%f173, %f172, %f164;
	add.f32 	%f174, %f173, %f165;
	sub.f32 	%f175, %f174, %f168;
	sub.f32 	%f176, %f175, %f171;
	mul.f32 	%f177, %f176, 0f3F000000;
	st.shared.f32 	[%r3], %f177;
$L__BB3_16:
	setp.gt.u32 	%p9, %r1, 63;
	bar.sync 	0;
	@%p9 bra 	$L__BB3_18;
	ld.shared.f32 	%f178, [%r3];
	ld.shared.f32 	%f179, [%r3+256];
	ld.shared.f32 	%f180, [%r3+512];
	ld.shared.f32 	%f181, [%r3+768];
	min.f32 	%f182, %f178, %f179;
	min.f32 	%f183, %f182, %f180;
	min.f32 	%f184, %f183, %f181;
	max.f32 	%f185, %f178, %f179;
	max.f32 	%f186, %f185, %f180;
	max.f32 	%f187, %f186, %f181;
	add.f32 	%f188, %f178, %f179;
	add.f32 	%f189, %f188, %f180;
	add.f32 	%f190, %f189, %f181;
	sub.f32 	%f191, %f190, %f184;
	sub.f32 	%f192, %f191, %f187;
	mul.f32 	%f193, %f192, 0f3F000000;
	st.shared.f32 	[%r3], %f193;
$L__BB3_18:
	setp.gt.u32 	%p10, %r1, 15;
	bar.sync 	0;
	@%p10 bra 	$L__BB3_20;
	ld.shared.f32 	%f194, [%r3];
	ld.shared.f32 	%f195, [%r3+64];
	ld.shared.f32 	%f196, [%r3+128];
	ld.shared.f32 	%f197, [%r3+192];
	min.f32 	%f198, %f194, %f195;
	min.f32 	%f199, %f198, %f196;
	min.f32 	%f200, %f199, %f197;
	max.f32 	%f201, %f194, %f195;
	max.f32 	%f202, %f201, %f196;
	max.f32 	%f203, %f202, %f197;
	add.f32 	%f204, %f194, %f195;
	add.f32 	%f205, %f204, %f196;
	add.f32 	%f206, %f205, %f197;
	sub.f32 	%f207, %f206, %f200;
	sub.f32 	%f208, %f207, %f203;
	mul.f32 	%f209, %f208, 0f3F000000;
	st.shared.f32 	[%r3], %f209;
$L__BB3_20:
	setp.gt.u32 	%p11, %r1, 3;
	bar.sync 	0;
	@%p11 bra 	$L__BB3_22;
	ld.shared.f32 	%f210, [%r3];
	ld.shared.f32 	%f211, [%r3+16];
	ld.shared.f32 	%f212, [%r3+32];
	ld.shared.f32 	%f213, [%r3+48];
	min.f32 	%f214, %f210, %f211;
	min.f32 	%f215, %f214, %f212;
	min.f32 	%f216, %f215, %f213;
	max.f32 	%f217, %f210, %f211;
	max.f32 	%f218, %f217, %f212;
	max.f32 	%f219, %f218, %f213;
	add.f32 	%f220, %f210, %f211;
	add.f32 	%f221, %f220, %f212;
	add.f32 	%f222, %f221, %f213;
	sub.f32 	%f223, %f222, %f216;
	sub.f32 	%f224, %f223, %f219;
	mul.f32 	%f225, %f224, 0f3F000000;
	st.shared.f32 	[%r3], %f225;
$L__BB3_22:
	setp.ne.s32 	%p12, %r1, 0;
	bar.sync 	0;
	@%p12 bra 	$L__BB3_24;
	ld.shared.f32 	%f226, [_ZZ31medianOfMediansNormalisationOLDPfE8madArray];
	ld.shared.f32 	%f227, [_ZZ31medianOfMediansNormalisationOLDPfE8madArray+4];
	ld.shared.f32 	%f228, [_ZZ31medianOfMediansNormalisationOLDPfE8madArray+8];
	ld.shared.f32 	%f229, [_ZZ31medianOfMediansNormalisationOLDPfE8madArray+12];
	min.f32 	%f230, %f226, %f227;
	min.f32 	%f231, %f230, %f228;
	min.f32 	%f232, %f231, %f229;
	max.f32 	%f233, %f226, %f227;
	max.f32 	%f234, %f233, %f228;
	max.f32 	%f235, %f234, %f229;
	add.f32 	%f236, %f226, %f227;
	add.f32 	%f237, %f236, %f228;
	add.f32 	%f238, %f237, %f229;
	sub.f32 	%f239, %f238, %f232;
	sub.f32 	%f240, %f239, %f235;
	cvt.f64.f32 	%fd1, %f240;
	mul.f64 	%fd2, %fd1, 0d3FE0000000000000;
	mul.f64 	%fd3, %fd2, 0d3FF7B8BAC710CB29;
	cvt.rn.f32.f64 	%f241, %fd3;
	st.shared.f32 	[_ZZ31medianOfMediansNormalisationOLDPfE8madArray], %f241;
$L__BB3_24:
	bar.sync 	0;
	ld.shared.f32 	%f242, [_ZZ31medianOfMediansNormalisationOLDPfE8madArray];
	bar.sync 	0;
	ld.shared.f32 	%f243, [%r4];
	sub.f32 	%f244, %f243, %f1;
	div.rn.f32 	%f245, %f244, %f242;
	st.shared.f32 	[%r4], %f245;
	ld.shared.f32 	%f246, [%r4+4096];
	sub.f32 	%f247, %f246, %f1;
	div.rn.f32 	%f248, %f247, %f242;
	st.shared.f32 	[%r4+4096], %f248;
	ld.shared.f32 	%f249, [%r4+8192];
	sub.f32 	%f250, %f249, %f1;
	div.rn.f32 	%f251, %f250, %f242;
	st.shared.f32 	[%r4+8192], %f251;
	ld.shared.f32 	%f252, [%r4+12288];
	sub.f32 	%f253, %f252, %f1;
	div.rn.f32 	%f254, %f253, %f242;
	st.shared.f32 	[%r4+12288], %f254;
	bar.sync 	0;
	ld.shared.f32 	%f255, [%r4];
	st.global.f32 	[%rd1], %f255;
	ld.shared.f32 	%f256, [%r4+4096];
	st.global.f32 	[%rd1+4096], %f256;
	ld.shared.f32 	%f257, [%r4+8192];
	st.global.f32 	[%rd1+8192], %f257;
	ld.shared.f32 	%f258, [%r4+12288];
	st.global.f32 	[%rd1+12288], %f258;
	ret;

}
	// .globl	_Z16magnitudeSquaredPfS_S_l
.visible .entry _Z16magnitudeSquaredPfS_S_l(
	.param .u64 .ptr .align 1 _Z16magnitudeSquaredPfS_S_l_param_0,
	.param .u64 .ptr .align 1 _Z16magnitudeSquaredPfS_S_l_param_1,
	.param .u64 .ptr .align 1 _Z16magnitudeSquaredPfS_S_l_param_2,
	.param .u64 _Z16magnitudeSquaredPfS_S_l_param_3
)
{
	.reg .pred 	%p<2>;
	.reg .b32 	%r<5>;
	.reg .b32 	%f<5>;
	.reg .b64 	%rd<13>;

	ld.param.u64 	%rd2, [_Z16magnitudeSquaredPfS_S_l_param_0];
	ld.param.u64 	%rd3, [_Z16magnitudeSquaredPfS_S_l_param_1];
	ld.param.u64 	%rd4, [_Z16magnitudeSquaredPfS_S_l_param_2];
	ld.param.u64 	%rd5, [_Z16magnitudeSquaredPfS_S_l_param_3];
	mov.u32 	%r1, %ntid.x;
	mov.u32 	%r2, %ctaid.x;
	mov.u32 	%r3, %tid.x;
	mad.lo.s32 	%r4, %r1, %r2, %r3;
	cvt.s64.s32 	%rd1, %r4;
	setp.le.s64 	%p1, %rd5, %rd1;
	@%p1 bra 	$L__BB4_2;
	cvta.to.global.u64 	%rd6, %rd2;
	cvta.to.global.u64 	%rd7, %rd3;
	cvta.to.global.u64 	%rd8, %rd4;
	shl.b64 	%rd9, %rd1, 2;
	add.s64 	%rd10, %rd6, %rd9;
	ld.global.f32 	%f1, [%rd10];
	add.s64 	%rd11, %rd7, %rd9;
	ld.global.f32 	%f2, [%rd11];
	mul.f32 	%f3, %f2, %f2;
	fma.rn.f32 	%f4, %f1, %f1, %f3;
	add.s64 	%rd12, %rd8, %rd9;
	st.global.f32 	[%rd12], %f4;
$L__BB4_2:
	ret;

}
	// .globl	_Z17decimateHarmonicsPfS_S_S_l
.visible .entry _Z17decimateHarmonicsPfS_S_S_l(
	.param .u64 .ptr .align 1 _Z17decimateHarmonicsPfS_S_S_l_param_0,
	.param .u64 .ptr .align 1 _Z17decimateHarmonicsPfS_S_S_l_param_1,
	.param .u64 .ptr .align 1 _Z17decimateHarmonicsPfS_S_S_l_param_2,
	.param .u64 .ptr .align 1 _Z17decimateHarmonicsPfS_S_S_l_param_3,
	.param .u64 _Z17decimateHarmonicsPfS_S_S_l_param_4
)
{
	.reg .pred 	%p<4>;
	.reg .b32 	%r<11>;
	.reg .b32 	%f<41>;
	.reg .b64 	%rd<25>;

	ld.param.u64 	%rd6, [_Z17decimateHarmonicsPfS_S_S_l_param_0];
	ld.param.u64 	%rd2, [_Z17decimateHarmonicsPfS_S_S_l_param_1];
	ld.param.u64 	%rd3, [_Z17decimateHarmonicsPfS_S_S_l_param_2];
	ld.param.u64 	%rd4, [_Z17decimateHarmonicsPfS_S_S_l_param_3];
	ld.param.u64 	%rd5, [_Z17decimateHarmonicsPfS_S_S_l_param_4];
	cvta.to.global.u64 	%rd1, %rd6;
	mov.u32 	%r4, %ntid.x;
	mov.u32 	%r5, %ctaid.x;
	mov.u32 	%r6, %tid.x;
	mad.lo.s32 	%r1, %r4, %r5, %r6;
	shl.b32 	%r7, %r1, 1;
	or.b32  	%r8, %r7, 1;
	cvt.s64.s32 	%rd7, %r8;
	setp.le.s64 	%p1, %rd5, %rd7;
	@%p1 bra 	$L__BB5_2;
	cvta.to.global.u64 	%rd8, %rd2;
	mul.wide.s32 	%rd9, %r1, 4;
	add.s64 	%rd10, %rd1, %rd9;
	ld.global.f32 	%f35, [%rd10];
	add.s64 	%rd11, %rd10, %rd9;
	ld.global.f32 	%f36, [%rd11];
	ld.global.f32 	%f37, [%rd11+4];
	add.f32 	%f14, %f35, %f36;
	add.f32 	%f15, %f14, %f37;
	add.s64 	%rd12, %rd8, %rd9;
	st.global.f32 	[%rd12], %f15;
$L__BB5_2:
	mul.lo.s32 	%r2, %r1, 3;
	add.s32 	%r9, %r2, 2;
	cvt.s64.s32 	%rd13, %r9;
	setp.le.s64 	%p2, %rd5, %rd13;
	@%p2 bra 	$L__BB5_4;
	mul.wide.s32 	%rd14, %r2, 4;
	add.s64 	%rd15, %rd1, %rd14;
	ld.global.f32 	%f38, [%rd15];
	ld.global.f32 	%f39, [%rd15+4];
	ld.global.f32 	%f40, [%rd15+8];
	add.f32 	%f17, %f35, %f36;
	add.f32 	%f18, %f17, %f37;
	add.f32 	%f19, %f18, %f38;
	add.f32 	%f20, %f19, %f39;
	add.f32 	%f21, %f20, %f40;
	cvta.to.global.u64 	%rd16, %rd3;
	mul.wide.s32 	%rd17, %r1, 4;
	add.s64 	%rd18, %rd16, %rd17;
	st.global.f32 	[%rd18], %f21;
$L__BB5_4:
	shl.b32 	%r3, %r1, 2;
	or.b32  	%r10, %r3, 3;
	cvt.s64.s32 	%rd19, %r10;
	setp.le.s64 	%p3, %rd5, %rd19;
	@%p3 bra 	$L__BB5_6;
	mul.wide.s32 	%rd20, %r3, 4;
	add.s64 	%rd21, %rd1, %rd20;
	ld.global.f32 	%f22, [%rd21];
	ld.global.f32 	%f23, [%rd21+4];
	ld.global.f32 	%f24, [%rd21+8];
	ld.global.f32 	%f25, [%rd21+12];
	add.f32 	%f26, %f35, %f36;
	add.f32 	%f27, %f26, %f37;
	add.f32 	%f28, %f27, %f38;
	add.f32 	%f29, %f28, %f39;
	add.f32 	%f30, %f29, %f40;
	add.f32 	%f31, %f30, %f22;
	add.f32 	%f32, %f31, %f23;
	add.f32 	%f33, %f32, %f24;
	add.f32 	%f34, %f33, %f25;
	cvta.to.global.u64 	%rd22, %rd4;
	mul.wide.s32 	%rd23, %r1, 4;
	add.s64 	%rd24, %rd22, %rd23;
	st.global.f32 	[%rd24], %f34;
$L__BB5_6:
	ret;

}
	// .globl	_Z23boxcarFilterArrayROLLEDPfP9candidateili
.visible .entry _Z23boxcarFilterArrayROLLEDPfP9candidateili(
	.param .u64 .ptr .align 1 _Z23boxcarFilterArrayROLLEDPfP9candidateili_param_0,
	.param .u64 .ptr .align 1 _Z23boxcarFilterArrayROLLEDPfP9candidateili_param_1,
	.param .u32 _Z23boxcarFilterArrayROLLEDPfP9candidateili_param_2,
	.param .u64 _Z23boxcarFilterArrayROLLEDPfP9candidateili_param_3,
	.param .u32 _Z23boxcarFilterArrayROLLEDPfP9candidateili_param_4
)
{
	.reg .pred 	%p<10>;
	.reg .b32 	%r<48>;
	.reg .b32 	%f<11>;
	.reg .b64 	%rd<9>;
	// demoted variable
	.shared .align 4 .b8 _ZZ23boxcarFilterArrayROLLEDPfP9candidateiliE11lookupArray[2048];
	// demoted variable
	.shared .align 4 .b8 _ZZ23boxcarFilterArrayROLLEDPfP9candidateiliE8sumArray[1024];
	// demoted variable
	.shared .align 4 .b8 _ZZ23boxcarFilterArrayROLLEDPfP9candidateiliE11searchArray[2048];
	// demoted variable
	.shared .align 4 .b8 _ZZ23boxcarFilterArrayROLLEDPfP9candidateiliE19localCandidateArray[320];
	ld.param.u64 	%rd2, [_Z23boxcarFilterArrayROLLEDPfP9candidateili_param_0];
	ld.param.u64 	%rd1, [_Z23boxcarFilterArrayROLLEDPfP9candidateili_param_1];
	ld.param.u32 	%r19, [_Z23boxcarFilterArrayROLLEDPfP9candidateili_param_2];
	ld.param.u32 	%r20, [_Z23boxcarFilterArrayROLLEDPfP9candidateili_param_4];
	cvta.to.global.u64 	%rd3, %rd2;
	mov.u32 	%r1, %ntid.x;
	mov.u32 	%r2, %ctaid.x;
	mov.u32 	%r3, %tid.x;
	mad.lo.s32 	%r4, %r1, %r2, %r3;
	mul.wide.s32 	%rd4, %r4, 4;
	add.s64 	%rd5, %rd3, %rd4;
	ld.global.f32 	%f3, [%rd5];
	shl.b32 	%r22, %r3, 2;
	mov.u32 	%r23, _ZZ23boxcarFilterArrayROLLEDPfP9candidateiliE11lookupArray;
	add.s32 	%r5, %r23, %r22;
	st.shared.f32 	[%r5], %f3;
	ld.global.f32 	%f4, [%rd5+1024];
	st.shared.f32 	[%r5+1024], %f4;
	bar.sync 	0;
	mov.u32 	%r24, _ZZ23boxcarFilterArrayROLLEDPfP9candidateiliE8sumArray;
	add.s32 	%r6, %r24, %r22;
	mov.b32 	%r42, 0;
	st.shared.u32 	[%r6], %r42;
	bar.sync 	0;
	shl.b32 	%r25, %r3, 3;
	mov.u32 	%r26, _ZZ23boxcarFilterArrayROLLEDPfP9candidateiliE11searchArray;
	add.s32 	%r7, %r26, %r25;
	mov.u32 	%r47, %r42;
	mov.u32 	%r46, %r42;
$L__BB6_1:
	shl.b32 	%r27, %r42, 2;
	add.s32 	%r28, %r5, %r27;
	ld.shared.f32 	%f5, [%r28];
	ld.shared.f32 	%f6, [%r6];
	add.f32 	%f1, %f5, %f6;
	st.shared.f32 	[%r6], %f1;
	setp.ne.s32 	%p1, %r42, %r46;
	@%p1 bra 	$L__BB6_11;
	setp.lt.u32 	%p2, %r1, 2;
	st.shared.f32 	[%r7], %f1;
	st.shared.u32 	[%r7+4], %r4;
	@%p2 bra 	$L__BB6_8;
	mov.u32 	%r45, %r1;
$L__BB6_4:
	mov.u32 	%r11, %r45;
	shr.u32 	%r45, %r11, 1;
	setp.ge.u32 	%p3, %r3, %r45;
	@%p3 bra 	$L__BB6_7;
	ld.shared.f32 	%f7, [%r7];
	shl.b32 	%r29, %r45, 3;
	add.s32 	%r13, %r7, %r29;
	ld.shared.f32 	%f2, [%r13];
	setp.geu.f32 	%p4, %f7, %f2;
	@%p4 bra 	$L__BB6_7;
	ld.shared.u32 	%r30, [%r13+4];
	st.shared.f32 	[%r7], %f2;
	st.shared.u32 	[%r7+4], %r30;
$L__BB6_7:
	bar.sync 	0;
	setp.gt.u32 	%p5, %r11, 3;
	@%p5 bra 	$L__BB6_4;
$L__BB6_8:
	setp.ne.s32 	%p6, %r3, 0;
	@%p6 bra 	$L__BB6_10;
	ld.shared.f32 	%f8, [_ZZ23boxcarFilterArrayROLLEDPfP9candidateiliE11searchArray];
	mov.u32 	%r31, _ZZ23boxcarFilterArrayROLLEDPfP9candidateiliE19localCandidateArray;
	mad.lo.s32 	%r32, %r47, 20, %r31;
	st.shared.f32 	[%r32], %f8;
	ld.shared.u32 	%r33, [_ZZ23boxcarFilterArrayROLLEDPfP9candidateiliE11searchArray+4];
	st.shared.u32 	[%r32+8], %r33;
	st.shared.u32 	[%r32+12], %r42;
	mov.b32 	%r34, 0;
	st.shared.u32 	[%r32+4], %r34;
	st.shared.u32 	[%r32+16], %r19;
$L__BB6_10:
	add.s32 	%r47, %r47, 1;
	setp.eq.s32 	%p7, %r42, 0;
	shl.b32 	%r35, %r42, 1;
	selp.b32 	%r46, 1, %r35, %p7;
$L__BB6_11:
	bar.sync 	0;
	add.s32 	%r42, %r42, 1;
	setp.ne.s32 	%p8, %r42, 257;
	@%p8 bra 	$L__BB6_1;
	bar.sync 	0;
	setp.ge.s32 	%p9, %r3, %r20;
	@%p9 bra 	$L__BB6_14;
	mad.lo.s32 	%r36, %r20, %r2, %r3;
	cvta.to.global.u64 	%rd6, %rd1;
	mul.wide.u32 	%rd7, %r36, 20;
	add.s64 	%rd8, %rd6, %rd7;
	mov.u32 	%r37, _ZZ23boxcarFilterArrayROLLEDPfP9candidateiliE19localCandidateArray;
	mad.lo.s32 	%r38, %r3, 20, %r37;
	ld.shared.f32 	%f9, [%r38];
	ld.shared.f32 	%f10, [%r38+4];
	ld.shared.u32 	%r39, [%r38+8];
	ld.shared.u32 	%r40, [%r38+12];
	ld.shared.u32 	%r41, [%r38+16];
	st.global.f32 	[%rd8], %f9;
	st.global.f32 	[%rd8+4], %f10;
	st.global.u32 	[%rd8+8], %r39;
	st.global.u32 	[%rd8+12], %r40;
	st.global.u32 	[%rd8+16], %r41;
$L__BB6_14:
	ret;

}
	// .globl	_Z17boxcarFilterArrayPfP9candidateili
.visible .entry _Z17boxcarFilterArrayPfP9candidateili(
	.param .u64 .ptr .align 1 _Z17boxcarFilterArrayPfP9candidateili_param_0,
	.param .u64 .ptr .align 1 _Z17boxcarFilterArrayPfP9candidateili_param_1,
	.param .u32 _Z17boxcarFilterArrayPfP9candidateili_param_2,
	.param .u64 _Z17boxcarFilterArrayPfP9candidateili_param_3,
	.param .u32 _Z17boxcarFilterArrayPfP9candidateili_param_4
)
{
	.reg .pred 	%p<47>;
	.reg .b32 	%r<103>;
	.reg .b32 	%f<553>;
	.reg .b64 	%rd<9>;
	// demoted variable
	.shared .align 4 .b8 _ZZ17boxcarFilterArrayPfP9candidateiliE11lookupArray[2048];
	// demoted variable
	.shared .align 4 .b8 _ZZ17boxcarFilterArrayPfP9candidateiliE8sumArray[1024];
	// demoted variable
	.shared .align 4 .b8 _ZZ17boxcarFilterArrayPfP9candidateiliE11searchArray[2048];
	// demoted variable
	.shared .align 4 .b8 _ZZ17boxcarFilterArrayPfP9candidateiliE19localCandidateArray[320];
	ld.param.u64 	%rd2, [_Z17boxcarFilterArrayPfP9candidateili_param_0];
	ld.param.u64 	%rd1, [_Z17boxcarFilterArrayPfP9candidateili_param_1];
	ld.param.u32 	%r35, [_Z17boxcarFilterArrayPfP9candidateili_param_2];
	ld.param.u32 	%r36, [_Z17boxcarFilterArrayPfP9candidateili_param_4];
	cvta.to.global.u64 	%rd3, %rd2;
	mov.u32 	%r102, %ntid.x;
	mov.u32 	%r2, %ctaid.x;
	mov.u32 	%r3, %tid.x;
	mad.lo.s32 	%r4, %r102, %r2, %r3;
	mul.wide.s32 	%rd4, %r4, 4;
	add.s64 	%rd5, %rd3, %rd4;
	ld.global.f32 	%f10, [%rd5];
	shl.b32 	%r37, %r3, 2;
	mov.u32 	%r38, _ZZ17boxcarFilterArrayPfP9candidateiliE11lookupArray;
	add.s32 	%r5, %r38, %r37;
	st.shared.f32 	[%r5], %f10;
	ld.global.f32 	%f11, [%rd5+1024];
	st.shared.f32 	[%r5+1024], %f11;
	bar.sync 	0;
	mov.u32 	%r39, _ZZ17boxcarFilterArrayPfP9candidateiliE8sumArray;
	add.s32 	%r6, %r39, %r37;
	mov.b32 	%r40, 0;
	st.shared.u32 	[%r6], %r40;
	bar.sync 	0;
	ld.shared.f32 	%f12, [%r5];
	ld.shared.f32 	%f13, [%r6];
	add.f32 	%f14, %f12, %f13;
	st.shared.f32 	[%r6], %f14;
	shl.b32 	%r41, %r3, 3;
	mov.u32 	%r42, _ZZ17boxcarFilterArrayPfP9candidateiliE11searchArray;
	add.s32 	%r7, %r42, %r41;
	st.shared.f32 	[%r7], %f14;
	st.shared.u32 	[%r7+4], %r4;
	setp.lt.u32 	%p1, %r102, 2;
	@%p1 bra 	$L__BB7_6;
	mov.u32 	%r94, %r102;
$L__BB7_2:
	mov.u32 	%r8, %r94;
	shr.u32 	%r94, %r8, 1;
	setp.ge.u32 	%p2, %r3, %r94;
	@%p2 bra 	$L__BB7_5;
	ld.shared.f32 	%f15, [%r7];
	shl.b32 	%r43, %r94, 3;
	add.s32 	%r10, %r7, %r43;
	ld.shared.f32 	%f1, [%r10];
	setp.geu.f32 	%p3, %f15, %f1;
	@%p3 bra 	$L__BB7_5;
	ld.shared.u32 	%r44, [%r10+4];
	st.shared.f32 	[%r7], %f1;
	st.shared.u32 	[%r7+4], %r44;
$L__BB7_5:
	bar.sync 	0;
	setp.gt.u32 	%p4, %r8, 3;
	@%p4 bra 	$L__BB7_2;
$L__BB7_6:
	setp.ne.s32 	%p5, %r3, 0;
	@%p5 bra 	$L__BB7_8;
	ld.shared.f32 	%f16, [_ZZ17boxcarFilterArrayPfP9candidateiliE11searchArray];
	st.shared.f32 	[_ZZ17boxcarFilterArrayPfP9candidateiliE19localCandidateArray], %f16;
	ld.shared.u32 	%r45, [_ZZ17boxcarFilterArrayPfP9candidateiliE11searchArray+4];
	st.shared.u32 	[_ZZ17boxcarFilterArrayPfP9candidateiliE19localCandidateArray+8], %r45;
	mov.b32 	%r46, 1;
	st.shared.u32 	[_ZZ17boxcarFilterArrayPfP9candidateiliE19localCandidateArray+12], %r46;
	mov.b32 	%r47, 0;
	st.shared.u32 	[_ZZ17boxcarFilterArrayPfP9candidateiliE19localCandidateArray+4], %r47;
	st.shared.u32 	[_ZZ17boxcarFilterArrayPfP9candidateiliE19localCandidateArray+16], %r35;
$L__BB7_8:
	setp.lt.u32 	%p6, %r102, 2;
	ld.shared.f32 	%f17, [%r5+4];
	ld.shared.f32 	%f18, [%r6];
	add.f32 	%f19, %f17, %f18;
	st.shared.f32 	[%r6], %f19;
	st.shared.f32 	[%r7], %f19;
	st.shared.u32 	[%r7+4], %r4;
	@%p6 bra 	$L__BB7_14;
	mov.u32 	%r95, %r102;
$L__BB7_10:
	mov.u32 	%r11, %r95;
	shr.u32 	%r95, %r11, 1;
	setp.ge.u32 	%p7, %r3, %r95;
	@%p7 bra 	$L__BB7_13;
	ld.shared.f32 	%f20, [%r7];
	shl.b32 	%r48, %r95, 3;
	add.s32 	%r13, %r7, %r48;
	ld.shared.f32 	%f2, [%r13];
	setp.geu.f32 	%p8, %f20, %f2;
	@%p8 bra 	$L__BB7_13;
	ld.shared.u32 	%r49, [%r13+4];
	st.shared.f32 	[%r7], %f2;
	st.shared.u32 	[%r7+4], %r49;
$L__BB7_13:
	bar.sync 	0;
	setp.gt.u32 	%p9, %r11, 3;
	@%p9 bra 	$L__BB7_10;
$L__BB7_14:
	setp.ne.s32 	%p10, %r3, 0;
	@%p10 bra 	$L__BB7_16;
	ld.shared.f32 	%f21, [_ZZ17boxcarFilterArrayPfP9candidateiliE11searchArray];
	st.shared.f32 	[_ZZ17boxcarFilterArrayPfP9candidateiliE19localCandidateArray+20], %f21;
	ld.shared.u32 	%r50, [_ZZ17boxcarFilterArrayPfP9candidateiliE11searchArray+4];
	st.shared.u32 	[_ZZ17boxcarFilterArrayPfP9candidateiliE19localCandidateArray+28], %r50;
	mov.b32 	%r51, 2;
	st.shared.u32 	[_ZZ17boxcarFilterArrayPfP9candidateiliE19localCandidateArray+32], %r51;
	mov.b32 	%r52, 0;
	st.shared.u32 	[_ZZ17boxcarFilterArrayPfP9candidateiliE19localCandidateArray+24], %r52;
	st.shared.u32 	[_ZZ17boxcarFilterArrayPfP9candidateiliE19localCandidateArray+36], %r35;
$L__BB7_16:
	setp.lt.u32 	%p11, %r102, 2;
	ld.shared.f32 	%f22, [%r5+8];
	ld.shared.f32 	%f23, [%r6];
	add.f32 	%f24, %f22, %f23;
	ld.shared.f32 	%f25, [%r5+12];
	add.f32 	%f26, %f24, %f25;
	st.shared.f32 	[%r6], %f26;
	st.shared.f32 	[%r7], %f26;
	st.shared.u32 	[%r7+4], %r4;
	@%p11 bra 	$L__BB7_22;
	mov.u32 	%r96, %r102;
$L__BB7_18:
	mov.u32 	%r14, %r96;
	shr.u32 	%r96, %r14, 1;
	setp.ge.u32 	%p12, %r3, %r96;
	@%p12 bra 	$L__BB7_21;
	ld.shared.f32 	%f27, [%r7];
	shl.b32 	%r53, %r96, 3;
	add.s32 	%r16, %r7, %r53;
	ld.shared.f32 	%f3, [%r16];
	setp.geu.f32 	%p13, %f27, %f3;
	@%p13 bra 	$L__BB7_21;
	ld.shared.u32 	%r54, [%r16+4];
	st.shared.f32 	[%r7], %f3;
	st.shared.u32 	[%r7+4], %r54;
$L__BB7_21:
	bar.sync 	0;
	setp.gt.u32 	%p14, %r14, 3;
	@%p14 bra 	$L__BB7_18;
$L__BB7_22:
	setp.ne.s32 	%p15, %r3, 0;
	@%p15 bra 	$L__BB7_24;
	ld.shared.f32 	%f28, [_ZZ17boxcarFilterArrayPfP9candidateiliE11searchArray];
	st.shared.f32 	[_ZZ17boxcarFilterArrayPfP9candidateiliE19localCandidateArray+40], %f28;
	ld.shared.u32 	%r55, [_ZZ17boxcarFilterArrayPfP9candidateiliE11searchArray+4];
	st.shared.u32 	[_ZZ17boxcarFilterArrayPfP9candidateiliE19localCandidateArray+48], %r55;
	mov.b32 	%r56, 4;
	st.shared.u32 	[_ZZ17boxcarFilterArrayPfP9candidateiliE19localCandidateArray+52], %r56;
	mov.b32 	%r57, 0;
	st.shared.u32 	[_ZZ17boxcarFilterArrayPfP9candidateiliE19localCandidateArray+44], %r57;
	st.shared.u32 	[_ZZ17boxcarFilterArrayPfP9candidateiliE19localCandidateArray+56], %r35;
$L__BB7_24:
	setp.lt.u32 	%p16, %r102, 2;
	ld.shared.f32 	%f29, [%r5+16];
	ld.shared.f32 	%f30, [%r6];
	add.f32 	%f31, %f29, %f30;
	ld.shared.f32 	%f32, [%r5+20];
	add.f32 	%f33, %f31, %f32;
	ld.shared.f32 	%f34, [%r5+24];
	add.f32 	%f35, %f33, %f34;
	ld.shared.f32 	%f36, [%r5+28];
	add.f32 	%f37, %f35, %f36;
	st.shared.f32 	[%r6], %f37;
	st.shared.f32 	[%r7], %f37;
	st.shared.u32 	[%r7+4], %r4;
	@%p16 bra 	$L__BB7_30;
	mov.u32 	%r97, %r102;
$L__BB7_26:
	mov.u32 	%r17, %r97;
	shr.u32 	%r97, %r17, 1;
	setp.ge.u32 	%p17, %r3, %r97;
	@%p17 bra 	$L__BB7_29;
	ld.shared.f32 	%f38, [%r7];
	shl.b32 	%r58, %r97, 3;
	add.s32 	%r19, %r7, %r58;
	ld.shared.f32 	%f4, [%r19];
	setp.geu.f32 	%p18, %f38, %f4;
	@%p18 bra 	$L__BB7_29;
	ld.shared.u32 	%r59, [%r19+4];
	st.shared.f32 	[%r7], %f4;
	st.shared.u32 	[%r7+4], %r59;
$L__BB7_29:
	bar.sync 	0;
	setp.gt.u32 	%p19, %r17, 3;
	@%p19 bra 	$L__BB7_26;
$L__BB7_30:
	setp.ne.s32 	%p20, %r3, 0;
	@%p20 bra 	$L__BB7_32;
	ld.shared.f32 	%f39, [_ZZ17boxcarFilterArrayPfP9candidateiliE11searchArray];
	st.shared.f32 	[_ZZ17boxcarFilterArrayPfP9candidateiliE19localCandidateArray+60], %f39;
	ld.shared.u32 	%r60, [_ZZ17boxcarFilterArrayPfP9candidateiliE11searchArray+4];
	st.shared.u32 	[_ZZ17boxcarFilterArrayPfP9candidateiliE19localCandidateArray+68], %r60;
	mov.b32 	%r61, 8;
	st.shared.u32 	[_ZZ17boxcarFilterArrayPfP9candidateiliE19localCandidateArray+72], %r61;
	mov.b32 	%r62, 0;
	st.shared.u32 	[_ZZ17boxcarFilterArrayPfP9candidateiliE19localCandidateArray+64], %r62;
	st.shared.u32 	[_ZZ17boxcarFilterArrayPfP9candidateiliE19localCandidateArray+76], %r35;
$L__BB7_32:
	setp.lt.u32 	%p21, %r102, 2;
	ld.shared.f32 	%f40, [%r5+32];
	ld.shared.f32 	%f41, [%r6];
	add.f32 	%f42, %f40, %f41;
	ld.shared.f32 	%f43, [%r5+36];
	add.f32 	%f44, %f42, %f43;
	ld.shared.f32 	%f45, [%r5+40];
	add.f32 	%f46, %f44, %f45;
	ld.shared.f32 	%f47, [%r5+44];
	add.f32 	%f48, %f46, %f47;
	ld.shared.f32 	%f49, [%r5+48];
	add.f32 	%f50, %f48, %f49;
	ld.shared.f32 	%f51, [%r5+52];
	add.f32 	%f52, %f50, %f51;
	ld.shared.f32 	%f53, [%r5+56];
	add.f32 	%f54, %f52, %f53;
	ld.shared.f32 	%f55, [%r5+60];
	add.f32 	%f56, %f54, %f55;
	st.shared.f32 	[%r6], %f56;
	st.shared.f32 	[%r7], %f56;
	st.shared.u32 	[%r7+4], %r4;
	@%p21 bra 	$L__BB7_38;
	mov.u32 	%r98, %r102;
$L__BB7_34:
	mov.u32 	%r20, %r98;
	shr.u32 	%r98, %r20, 1;
	setp.ge.u32 	%p22, %r3, %r98;
	@%p22 bra 	$L__BB7_37;
	ld.shared.f32 	%f57, [%r7];
	shl.b32 	%r63, %r98, 3;
	add.s32 	%r22, %r7, %r63;
	ld.shared.f32 	%f5, [%r22];
	setp.geu.f32 	%p23, %f57, %f5;
	@%p23 bra 	$L__BB7_37;
	ld.shared.u32 	%r64, [%r22+4];
	st.shared.f32 	[%r7], %f5;
	st.shared.u32 	[%r7+4], %r64;
$L__BB7_37:
	bar.sync 	0;
	setp.gt.u32 	%p24, %r20, 3;
	@%p24 bra 	$L__BB7_34;
$L__BB7_38:
	setp.ne.s32 	%p25, %r3, 0;
	@%p25 bra 	$L__BB7_40;
	ld.shared.f32 	%f58, [_ZZ17boxcarFilterArrayPfP9candidateiliE11searchArray];
	st.shared.f32 	[_ZZ17boxcarFilterArrayPfP9candidateiliE19localCandidateArray+80], %f58;
	ld.shared.u32 	%r65, [_ZZ17boxcarFilterArrayPfP9candidateiliE11searchArray+4];
	st.shared.u32 	[_ZZ17boxcarFilterArrayPfP9candidateiliE19localCandidateArray+88], %r65;
	mov.b32 	%r66, 16;
	st.shared.u32 	[_ZZ17boxcarFilterArrayPfP9candidateiliE19localCandidateArray+92], %r66;
	mov.b32 	%r67, 0;
	st.shared.u32 	[_ZZ17boxcarFilterArrayPfP9candidateiliE19localCandidateArray+84], %r67;
	st.shared.u32 	[_ZZ17boxcarFilterArrayPfP9candidateiliE19localCandidateArray+96], %r35;
$L__BB7_40:
	setp.lt.u32 	%p26, %r102, 2;
	ld.shared.f32 	%f59, [%r5+64];
	ld.shared.f32 	%f60, [%r6];
	add.f32 	%f61, %f59, %f60;
	ld.shared.f32 	%f62, [%r5+68];
	add.f32 	%f63, %f61, %f62;
	ld.shared.f32 	%f64, [%r5+72];
	add.f32 	%f65, %f63, %f64;
	ld.shared.f32 	%f66, [%r5+76];
	add.f32 	%f67, %f65, %f66;
	ld.shared.f32 	%f68, [%r5+80];
	add.f32 	%f69, %f67, %f68;
	ld.shared.f32 	%f70, [%r5+84];
	add.f32 	%f71, %f69, %f70;
	ld.shared.f32 	%f72, [%r5+88];
	add.f32 	%f73, %f71, %f72;
	ld.shared.f32 	%f74, [%r5+92];
	add.f32 	%f75, %f73, %f74;
	ld.shared.f32 	%f76, [%r5+96];
	add.f32 	%f77, %f75, %f76;
	ld.shared.f32 	%f78, [%r5+100];
	add.f32 	%f79, %f77, %f78;
	ld.shared.f32 	%f80, [%r5+104];
	add.f32 	%f81, %f79, %f80;
	ld.shared.f32 	%f82, [%r5+108];
	add.f32 	%f83, %f81, %f82;
	ld.shared.f32 	%f84, [%r5+112];
	add.f32 	%f85, %f83, %f84;
	ld.shared.f32 	%f86, [%r5+116];
	add.f32 	%f87, %f85, %f86;
	ld.shared.f32 	%f88, [%r5+120];
	add.f32 	%f89, %f87, %f88;
	ld.shared.f32 	%f90, [%r5+124];
	add.f32 	%f91, %f89, %f90;
	st.shared.f32 	[%r6], %f91;
	st.shared.f32 	[%r7], %f91;
	st.shared.u32 	[%r7+4], %r4;
	@%p26 bra 	$L__BB7_46;
	mov.u32 	%r99, %r102;
$L__BB7_42:
	mov.u32 	%r23, %r99;
	shr.u32 	%r99, %r23, 1;
	setp.ge.u32 	%p27, %r3, %r99;
	@%p27 bra 	$L__BB7_45;
	ld.shared.f32 	%f92, [%r7];
	shl.b32 	%r68, %r99, 3;
	add.s32 	%r25, %r7, %r68;
	ld.shared.f32 	%f6, [%r25];
	setp.geu.f32 	%p28, %f92, %f6;
	@%p28 bra 	$L__BB7_45;
	ld.shared.u32 	%r69, [%r25+4];
	st.shared.f32 	[%r7], %f6;
	st.shared.u32 	[%r7+4], %r69;
$L__BB7_45:
	bar.sync 	0;
	setp.gt.u32 	%p29, %r23, 3;
	@%p29 bra 	$L__BB7_42;
$L__BB7_46:
	setp.ne.s32 	%p30, %r3, 0;
	@%p30 bra 	$L__BB7_48;
	ld.shared.f32 	%f93, [_ZZ17boxcarFilterArrayPfP9candidateiliE11searchArray];
	st.shared.f32 	[_ZZ17boxcarFilterArrayPfP9candidateiliE19localCandidateArray+100], %f93;
	ld.shared.u32 	%r70, [_ZZ17boxcarFilterArrayPfP9candidateiliE11searchArray+4];
	st.shared.u32 	[_ZZ17boxcarFilterArrayPfP9candidateiliE19localCandidateArray+108], %r70;
	mov.b32 	%r71, 32;
	st.shared.u32 	[_ZZ17boxcarFilterArrayPfP9candidateiliE19localCandidateArray+112], %r71;
	mov.b32 	%r72, 0;
	st.shared.u32 	[_ZZ17boxcarFilterArrayPfP9candidateiliE19localCandidateArray+104], %r72;
	st.shared.u32 	[_ZZ17boxcarFilterArrayPfP9candidateiliE19localCandidateArray+116], %r35;
$L__BB7_48:
	setp.lt.u32 	%p31, %r102, 2;
	ld.shared.f32 	%f94, [%r5+128];
	ld.shared.f32 	%f95, [%r6];
	add.f32 	%f96, %f94, %f95;
	ld.shared.f32 	%f97, [%r5+132];
	add.f32 	%f98, %f96, %f97;
	ld.shared.f32 	%f99, [%r5+136];
	add.f32 	%f100, %f98, %f99;
	ld.shared.f32 	%f101, [%r5+140];
	add.f32 	%f102, %f100, %f101;
	ld.shared.f32 	%f103, [%r5+144];
	add.f32 	%f104, %f102, %f103;
	ld.shared.f32 	%f105, [%r5+148];
	add.f32 	%f106, %f104, %f105;
	ld.shared.f32 	%f107, [%r5+152];
	add.f32 	%f108, %f106, %f107;
	ld.shared.f32 	%f109, [%r5+156];
	add.f32 	%f110, %f108, %f109;
	ld.shared.f32 	%f111, [%r5+160];
	add.f32 	%f112, %f110, %f111;
	ld.shared.f32 	%f113, [%r5+164];
	add.f32 	%f114, %f112, %f113;
	ld.shared.f32 	%f115, [%r5+168];
	add.f32 	%f116, %f114, %f115;
	ld.shared.f32 	%f117, [%r5+172];
	add.f32 	%f118, %f116, %f117;
	ld.shared.f32 	%f119, [%r5+176];
	add.f32 	%f120, %f118, %f119;
	ld.shared.f32 	%f121, [%r5+180];
	add.f32 	%f122, %f120, %f121;
	ld.shared.f32 	%f123, [%r5+184];
	add.f32 	%f124, %f122, %f123;
	ld.shared.f32 	%f125, [%r5+188];
	add.f32 	%f126, %f124, %f125;
	ld.shared.f32 	%f127, [%r5+192];
	add.f32 	%f128, %f126, %f127;
	ld.shared.f32 	%f129, [%r5+196];
	add.f32 	%f130, %f128, %f129;
	ld.shared.f32 	%f131, [%r5+200];
	add.f32 	%f132, %f130, %f131;
	ld.shared.f32 	%f133, [%r5+204];
	add.f32 	%f134, %f132, %f133;
	ld.shared.f32 	%f135, [%r5+208];
	add.f32 	%f136, %f134, %f135;
	ld.shared.f32 	%f137, [%r5+212];
	add.f32 	%f138, %f136, %f137;
	ld.shared.f32 	%f139, [%r5+216];
	add.f32 	%f140, %f138, %f139;
	ld.shared.f32 	%f141, [%r5+220];
	add.f32 	%f142, %f140, %f141;
	ld.shared.f32 	%f143, [%r5+224];
	add.f32 	%f144, %f142, %f143;
	ld.shared.f32 	%f145, [%r5+228];
	add.f32 	%f146, %f144, %f145;
	ld.shared.f32 	%f147, [%r5+232];
	add.f32 	%f148, %f146, %f147;
	ld.shared.f32 	%f149, [%r5+236];
	add.f32 	%f150, %f148, %f149;
	ld.shared.f32 	%f151, [%r5+240];
	add.f32 	%f152, %f150, %f151;
	ld.shared.f32 	%f153, [%r5+244];
	add.f32 	%f154, %f152, %f153;
	ld.shared.f32 	%f155, [%r5+248];
	add.f32 	%f156, %f154, %f155;
	ld.shared.f32 	%f157, [%r5+252];
	add.f32 	%f158, %f156, %f157;
	st.shared.f32 	[%r6], %f158;
	st.shared.f32 	[%r7], %f158;
	st.shared.u32 	[%r7+4], %r4;
	@%p31 bra 	$L__BB7_54;
	mov.u32 	%r100, %r102;
$L__BB7_50:
	mov.u32 	%r26, %r100;
	shr.u32 	%r100, %r26, 1;
	setp.ge.u32 	%p32, %r3, %r100;
	@%p32 bra 	$L__BB7_53;
	ld.shared.f32 	%f159, [%r7];
	shl.b32 	%r73, %r100, 3;
	add.s32 	%r28, %r7, %r73;
	ld.shared.f32 	%f7, [%r28];
	setp.geu.f32 	%p33, %f159, %f7;
	@%p33 bra 	$L__BB7_53;
	ld.shared.u32 	%r74, [%r28+4];
	st.shared.f32 	[%r7], %f7;
	st.shared.u32 	[%r7+4], %r74;
$L__BB7_53:
	bar.sync 	0;
	setp.gt.u32 	%p34, %r26, 3;
	@%p34 bra 	$L__BB7_50;
$L__BB7_54:
	setp.ne.s32 	%p35, %r3, 0;
	@%p35 bra 	$L__BB7_56;
	ld.shared.f32 	%f160, [_ZZ17boxcarFilterArrayPfP9candidateiliE11searchArray];
	st.shared.f32 	[_ZZ17boxcarFilterArrayPfP9candidateiliE19localCandidateArray+120], %f160;
	ld.shared.u32 	%r75, [_ZZ17boxcarFilterArrayPfP9candidateiliE11searchArray+4];
	st.shared.u32 	[_ZZ17boxcarFilterArrayPfP9candidateiliE19localCandidateArray+128], %r75;
	mov.b32 	%r76, 64;
	st.shared.u32 	[_ZZ17boxcarFilterArrayPfP9candidateiliE19localCandidateArray+132], %r76;
	mov.b32 	%r77, 0;
	st.shared.u32 	[_ZZ17boxcarFilterArrayPfP9candidateiliE19localCandidateArray+124], %r77;
	st.shared.u32 	[_ZZ17boxcarFilterArrayPfP9candidateiliE19localCandidateArray+136], %r35;
$L__BB7_56:
	setp.lt.u32 	%p36, %r102, 2;
	ld.shared.f32 	%f161, [%r5+256];
	ld.shared.f32 	%f162, [%r6];
	add.f32 	%f163, %f161, %f162;
	ld.shared.f32 	%f164, [%r5+260];
	add.f32 	%f165, %f163, %f164;
	ld.shared.f32 	%f166, [%r5+264];
	add.f32 	%f167, %f165, %f166;
	ld.shared.f32 	%f168, [%r5+268];
	add.f32 	%f169, %f167, %f168;
	ld.shared.f32 	%f170, [%r5+272];
	add.f32 	%f171, %f169, %f170;
	ld.shared.f32 	%f172, [%r5+276];
	add.f32 	%f173, %f171, %f172;
	ld.shared.f32 	%f174, [%r5+280];
	add.f32 	%f175, %f173, %f174;
	ld.shared.f32 	%f176, [%r5+284];
	add.f32 	%f177, %f175, %f176;
	ld.shared.f32 	%f178, [%r5+288];
	add.f32 	%f179, %f177, %f178;
	ld.shared.f32 	%f180, [%r5+292];
	add.f32 	%f181, %f179, %f180;
	ld.shared.f32 	%f182, [%r5+296];
	add.f32 	%f183, %f181, %f182;
	ld.shared.f32 	%f184, [%r5+300];
	add.f32 	%f185, %f183, %f184;
	ld.shared.f32 	%f186, [%r5+304];
	add.f32 	%f187, %f185, %f186;
	ld.shared.f32 	%f188, [%r5+308];
	add.f32 	%f189, %f187, %f188;
	ld.shared.f32 	%f190, [%r5+312];
	add.f32 	%f191, %f189, %f190;
	ld.shared.f32 	%f192, [%r5+316];
	add.f32 	%f193, %f191, %f192;
	ld.shared.f32 	%f194, [%r5+320];
	add.f32 	%f195, %f193, %f194;
	ld.shared.f32 	%f196, [%r5+324];
	add.f32 	%f197, %f195, %f196;
	ld.shared.f32 	%f198, [%r5+328];
	add.f32 	%f199, %f197, %f198;
	ld.shared.f32 	%f200, [%r5+332];
	add.f32 	%f201, %f199, %f200;
	ld.shared.f32 	%f202, [%r5+336];
	add.f32 	%f203, %f201, %f202;
	ld.shared.f32 	%f204, [%r5+340];
	add.f32 	%f205, %f203, %f204;
	ld.shared.f32 	%f206, [%r5+344];
	add.f32 	%f207, %f205, %f206;
	ld.shared.f32 	%f208, [%r5+348];
	add.f32 	%f209, %f207, %f208;
	ld.shared.f32 	%f210, [%r5+352];
	add.f32 	%f211, %f209, %f210;
	ld.shared.f32 	%f212, [%r5+356];
	add.f32 	%f213, %f211, %f212;
	ld.shared.f32 	%f214, [%r5+360];
	add.f32 	%f215, %f213, %f214;
	ld.shared.f32 	%f216, [%r5+364];
	add.f32 	%f217, %f215, %f216;
	ld.shared.f32 	%f218, [%r5+368];
	add.f32 	%f219, %f217, %f218;
	ld.shared.f32 	%f220, [%r5+372];
	add.f32 	%f221, %f219, %f220;
	ld.shared.f32 	%f222, [%r5+376];
	add.f32 	%f223, %f221, %f222;
	ld.shared.f32 	%f224, [%r5+380];
	add.f32 	%f225, %f223, %f224;
	ld.shared.f32 	%f226, [%r5+384];
	add.f32 	%f227, %f225, %f226;
	ld.shared.f32 	%f228, [%r5+388];
	add.f32 	%f229, %f227, %f228;
	ld.shared.f32 	%f230, [%r5+392];
	add.f32 	%f231, %f229, %f230;
	ld.shared.f32 	%f232, [%r5+396];
	add.f32 	%f233, %f231, %f232;
	ld.shared.f32 	%f234, [%r5+400];
	add.f32 	%f235, %f233, %f234;
	ld.shared.f32 	%f236, [%r5+404];
	add.f32 	%f237, %f235, %f236;
	ld.shared.f32 	%f238, [%r5+408];
	add.f32 	%f239, %f237, %f238;
	ld.shared.f32 	%f240, [%r5+412];
	add.f32 	%f241, %f239, %f240;
	ld.shared.f32 	%f242, [%r5+416];
	add.f32 	%f243, %f241, %f242;
	ld.shared.f32 	%f244, [%r5+420];
	add.f32 	%f245, %f243, %f244;
	ld.shared.f32 	%f246, [%r5+424];
	add.f32 	%f247, %f245, %f246;
	ld.shared.f32 	%f248, [%r5+428];
	add.f32 	%f249, %f247, %f248;
	ld.shared.f32 	%f250, [%r5+432];
	add.f32 	%f251, %f249, %f250;
	ld.shared.f32 	%f252, [%r5+436];
	add.f32 	%f253, %f251, %f252;
	ld.shared.f32 	%f254, [%r5+440];
	add.f32 	%f255, %f253, %f254;
	ld.shared.f32 	%f256, [%r5+444];
	add.f32 	%f257, %f255, %f256;
	ld.shared.f32 	%f258, [%r5+448];
	add.f32 	%f259, %f257, %f258;
	ld.shared.f32 	%f260, [%r5+452];
	add.f32 	%f261, %f259, %f260;
	ld.shared.f32 	%f262, [%r5+456];
	add.f32 	%f263, %f261, %f262;
	ld.shared.f32 	%f264, [%r5+460];
	add.f32 	%f265, %f263, %f264;
	ld.shared.f32 	%f266, [%r5+464];
	add.f32 	%f267, %f265, %f266;
	ld.shared.f32 	%f268, [%r5+468];
	add.f32 	%f269, %f267, %f268;
	ld.shared.f32 	%f270, [%r5+472];
	add.f32 	%f271, %f269, %f270;
	ld.shared.f32 	%f272, [%r5+476];
	add.f32 	%f273, %f271, %f272;
	ld.shared.f32 	%f274, [%r5+480];
	add.f32 	%f275, %f273, %f274;
	ld.shared.f32 	%f276, [%r5+484];
	add.f32 	%f277, %f275, %f276;
	ld.shared.f32 	%f278, [%r5+488];
	add.f32 	%f279, %f277, %f278;
	ld.shared.f32 	%f280, [%r5+492];
	add.f32 	%f281, %f279, %f280;
	ld.shared.f32 	%f282, [%r5+496];
	add.f32 	%f283, %f281, %f282;
	ld.shared.f32 	%f284, [%r5+500];
	add.f32 	%f285, %f283, %f284;
	ld.shared.f32 	%f286, [%r5+504];
	add.f32 	%f287, %f285, %f286;
	ld.shared.f32 	%f288, [%r5+508];
	add.f32 	%f289, %f287, %f288;
	st.shared.f32 	[%r6], %f289;
	st.shared.f32 	[%r7], %f289;
	st.shared.u32 	[%r7+4], %r4;
	@%p36 bra 	$L__BB7_62;
	mov.u32 	%r101, %r102;
$L__BB7_58:
	mov.u32 	%r29, %r101;
	shr.u32 	%r101, %r29, 1;
	setp.ge.u32 	%p37, %r3, %r101;
	@%p37 bra 	$L__BB7_61;
	ld.shared.f32 	%f290, [%r7];
	shl.b32 	%r78, %r101, 3;
	add.s32 	%r31, %r7, %r78;
	ld.shared.f32 	%f8, [%r31];
	setp.geu.f32 	%p38, %f290, %f8;
	@%p38 bra 	$L__BB7_61;
	ld.shared.u32 	%r79, [%r31+4];
	st.shared.f32 	[%r7], %f8;
	st.shared.u32 	[%r7+4], %r79;
$L__BB7_61:
	bar.sync 	0;
	setp.gt.u32 	%p39, %r29, 3;
	@%p39 bra 	$L__BB7_58;
$L__BB7_62:
	setp.ne.s32 	%p40, %r3, 0;
	@%p40 bra 	$L__BB7_64;
	ld.shared.f32 	%f291, [_ZZ17boxcarFilterArrayPfP9candidateiliE11searchArray];
	st.shared.f32 	[_ZZ17boxcarFilterArrayPfP9candidateiliE19localCandidateArray+140], %f291;
	ld.shared.u32 	%r80, [_ZZ17boxcarFilterArrayPfP9candidateiliE11searchArray+4];
	st.shared.u32 	[_ZZ17boxcarFilterArrayPfP9candidateiliE19localCandidateArray+148], %r80;
	mov.b32 	%r81, 128;
	st.shared.u32 	[_ZZ17boxcarFilterArrayPfP9candidateiliE19localCandidateArray+152], %r81;
	mov.b32 	%r82, 0;
	st.shared.u32 	[_ZZ17boxcarFilterArrayPfP9candidateiliE19localCandidateArray+144], %r82;
	st.shared.u32 	[_ZZ17boxcarFilterArrayPfP9candidateiliE19localCandidateArray+156], %r35;
$L__BB7_64:
	setp.lt.u32 	%p41, %r102, 2;
	ld.shared.f32 	%f292, [%r5+512];
	ld.shared.f32 	%f293, [%r6];
	add.f32 	%f294, %f292, %f293;
	ld.shared.f32 	%f295, [%r5+516];
	add.f32 	%f296, %f294, %f295;
	ld.shared.f32 	%f297, [%r5+520];
	add.f32 	%f298, %f296, %f297;
	ld.shared.f32 	%f299, [%r5+524];
	add.f32 	%f300, %f298, %f299;
	ld.shared.f32 	%f301, [%r5+528];
	add.f32 	%f302, %f300, %f301;
	ld.shared.f32 	%f303, [%r5+532];
	add.f32 	%f304, %f302, %f303;
	ld.shared.f32 	%f305, [%r5+536];
	add.f32 	%f306, %f304, %f305;
	ld.shared.f32 	%f307, [%r5+540];
	add.f32 	%f308, %f306, %f307;
	ld.shared.f32 	%f309, [%r5+544];
	add.f32 	%f310, %f308, %f309;
	ld.shared.f32 	%f311, [%r5+548];
	add.f32 	%f312, %f310, %f311;
	ld.shared.f32 	%f313, [%r5+552];
	add.f32 	%f314, %f312, %f313;
	ld.shared.f32 	%f315, [%r5+556];
	add.f32 	%f316, %f314, %f315;
	ld.shared.f32 	%f317, [%r5+560];
	add.f32 	%f318, %f316, %f317;
	ld.shared.f32 	%f319, [%r5+564];
	add.f32 	%f320, %f318, %f319;
	ld.shared.f32 	%f321, [%r5+568];
	add.f32 	%f322, %f320, %f321;
	ld.shared.f32 	%f323, [%r5+572];
	add.f32 	%f324, %f322, %f323;
	ld.shared.f32 	%f325, [%r5+576];
	add.f32 	%f326, %f324, %f325;
	ld.shared.f32 	%f327, [%r5+580];
	add.f32 	%f328, %f326, %f327;
	ld.shared.f32 	%f329, [%r5+584];
	add.f32 	%f330, %f328, %f329;
	ld.shared.f32 	%f331, [%r5+588];
	add.f32 	%f332, %f330, %f331;
	ld.shared.f32 	%f333, [%r5+592];
	add.f32 	%f334, %f332, %f333;
	ld.shared.f32 	%f335, [%r5+596];
	add.f32 	%f336, %f334, %f335;
	ld.shared.f32 	%f337, [%r5+600];
	add.f32 	%f338, %f336, %f337;
	ld.shared.f32 	%f339, [%r5+604];
	add.f32 	%f340, %f338, %f339;
	ld.shared.f32 	%f341, [%r5+608];
	add.f32 	%f342, %f340, %f341;
	ld.shared.f32 	%f343, [%r5+612];
	add.f32 	%f344, %f342, %f343;
	ld.shared.f32 	%f345, [%r5+616];
	add.f32 	%f346, %f344, %f345;
	ld.shared.f32 	%f347, [%r5+620];
	add.f32 	%f348, %f346, %f347;
	ld.shared.f32 	%f349, [%r5+624];
	add.f32 	%f350, %f348, %f349;
	ld.shared.f32 	%f351, [%r5+628];
	add.f32 	%f352, %f350, %f351;
	ld.shared.f32 	%f353, [%r5+632];
	add.f32 	%f354, %f352, %f353;
	ld.shared.f32 	%f355, [%r5+636];
	add.f32 	%f356, %f354, %f355;
	ld.shared.f32 	%f357, [%r5+640];
	add.f32 	%f358, %f356, %f357;
	ld.shared.f32 	%f359, [%r5+644];
	add.f32 	%f360, %f358, %f359;
	ld.shared.f32 	%f361, [%r5+648];
	add.f32 	%f362, %f360, %f361;
	ld.shared.f32 	%f363, [%r5+652];
	add.f32 	%f364, %f362, %f363;
	ld.shared.f32 	%f365, [%r5+656];
	add.f32 	%f366, %f364, %f365;
	ld.shared.f32 	%f367, [%r5+660];
	add.f32 	%f368, %f366, %f367;
	ld.shared.f32 	%f369, [%r5+664];
	add.f32 	%f370, %f368, %f369;
	ld.shared.f32 	%f371, [%r5+668];
	add.f32 	%f372, %f370, %f371;
	ld.shared.f32 	%f373, [%r5+672];
	add.f32 	%f374, %f372, %f373;
	ld.shared.f32 	%f375, [%r5+676];
	add.f32 	%f376, %f374, %f375;
	ld.shared.f32 	%f377, [%r5+680];
	add.f32 	%f378, %f376, %f377;
	ld.shared.f32 	%f379, [%r5+684];
	add.f32 	%f380, %f378, %f379;
	ld.shared.f32 	%f381, [%r5+688];
	add.f32 	%f382, %f380, %f381;
	ld.shared.f32 	%f383, [%r5+692];
	add.f32 	%f384, %f382, %f383;
	ld.shared.f32 	%f385, [%r5+696];
	add.f32 	%f386, %f384, %f385;
	ld.shared.f32 	%f387, [%r5+700];
	add.f32 	%f388, %f386, %f387;
	ld.shared.f32 	%f389, [%r5+704];
	add.f32 	%f390, %f388, %f389;
	ld.shared.f32 	%f391, [%r5+708];
	add.f32 	%f392, %f390, %f391;
	ld.shared.f32 	%f393, [%r5+712];
	add.f32 	%f394, %f392, %f393;
	ld.shared.f32 	%f395, [%r5+716];
	add.f32 	%f396, %f394, %f395;
	ld.shared.f32 	%f397, [%r5+720];
	add.f32 	%f398, %f396, %f397;
	ld.shared.f32 	%f399, [%r5+724];
	add.f32 	%f400, %f398, %f399;
	ld.shared.f32 	%f401, [%r5+728];
	add.f32 	%f402, %f400, %f401;
	ld.shared.f32 	%f403, [%r5+732];
	add.f32 	%f404, %f402, %f403;
	ld.shared.f32 	%f405, [%r5+736];
	add.f32 	%f406, %f404, %f405;
	ld.shared.f32 	%f407, [%r5+740];
	add.f32 	%f408, %f406, %f407;
	ld.shared.f32 	%f409, [%r5+744];
	add.f32 	%f410, %f408, %f409;
	ld.shared.f32 	%f411, [%r5+748];
	add.f32 	%f412, %f410, %f411;
	ld.shared.f32 	%f413, [%r5+752];
	add.f32 	%f414, %f412, %f413;
	ld.shared.f32 	%f415, [%r5+756];
	add.f32 	%f416, %f414, %f415;
	ld.shared.f32 	%f417, [%r5+760];
	add.f32 	%f418, %f416, %f417;
	ld.shared.f32 	%f419, [%r5+764];
	add.f32 	%f420, %f418, %f419;
	ld.shared.f32 	%f421, [%r5+768];
	add.f32 	%f422, %f420, %f421;
	ld.shared.f32 	%f423, [%r5+772];
	add.f32 	%f424, %f422, %f423;
	ld.shared.f32 	%f425, [%r5+776];
	add.f32 	%f426, %f424, %f425;
	ld.shared.f32 	%f427, [%r5+780];
	add.f32 	%f428, %f426, %f427;
	ld.shared.f32 	%f429, [%r5+784];
	add.f32 	%f430, %f428, %f429;
	ld.shared.f32 	%f431, [%r5+788];
	add.f32 	%f432, %f430, %f431;
	ld.shared.f32 	%f433, [%r5+792];
	add.f32 	%f434, %f432, %f433;
	ld.shared.f32 	%f435, [%r5+796];
	add.f32 	%f436, %f434, %f435;
	ld.shared.f32 	%f437, [%r5+800];
	add.f32 	%f438, %f436, %f437;
	ld.shared.f32 	%f439, [%r5+804];
	add.f32 	%f440, %f438, %f439;
	ld.shared.f32 	%f441, [%r5+808];
	add.f32 	%f442, %f440, %f441;
	ld.shared.f32 	%f443, [%r5+812];
	add.f32 	%f444, %f442, %f443;
	ld.shared.f32 	%f445, [%r5+816];
	add.f32 	%f446, %f444, %f445;
	ld.shared.f32 	%f447, [%r5+820];
	add.f32 	%f448, %f446, %f447;
	ld.shared.f32 	%f449, [%r5+824];
	add.f32 	%f450, %f448, %f449;
	ld.shared.f32 	%f451, [%r5+828];
	add.f32 	%f452, %f450, %f451;
	ld.shared.f32 	%f453, [%r5+832];
	add.f32 	%f454, %f452, %f453;
	ld.shared.f32 	%f455, [%r5+836];
	add.f32 	%f456, %f454, %f455;
	ld.shared.f32 	%f457, [%r5+840];
	add.f32 	%f458, %f456, %f457;
	ld.shared.f32 	%f459, [%r5+844];
	add.f32 	%f460, %f458, %f459;
	ld.shared.f32 	%f461, [%r5+848];
	add.f32 	%f462, %f460, %f461;
	ld.shared.f32 	%f463, [%r5+852];
	add.f32 	%f464, %f462, %f463;
	ld.shared.f32 	%f465, [%r5+856];
	add.f32 	%f466, %f464, %f465;
	ld.shared.f32 	%f467, [%r5+860];
	add.f32 	%f468, %f466, %f467;
	ld.shared.f32 	%f469, [%r5+864];
	add.f32 	%f470, %f468, %f469;
	ld.shared.f32 	%f471, [%r5+868];
	add.f32 	%f472, %f470, %f471;
	ld.shared.f32 	%f473, [%r5+872];
	add.f32 	%f474, %f472, %f473;
	ld.shared.f32 	%f475, [%r5+876];
	add.f32 	%f476, %f474, %f475;
	ld.shared.f32 	%f477, [%r5+880];
	add.f32 	%f478, %f476, %f477;
	ld.shared.f32 	%f479, [%r5+884];
	add.f32 	%f480, %f478, %f479;
	ld.shared.f32 	%f481, [%r5+888];
	add.f32 	%f482, %f480, %f481;
	ld.shared.f32 	%f483, [%r5+892];
	add.f32 	%f484, %f482, %f483;
	ld.shared.f32 	%f485, [%r5+896];
	add.f32 	%f486, %f484, %f485;
	ld.shared.f32 	%f487, [%r5+900];
	add.f32 	%f488, %f486, %f487;
	ld.shared.f32 	%f489, [%r5+904];
	add.f32 	%f490, %f488, %f489;
	ld.shared.f32 	%f491, [%r5+908];
	add.f32 	%f492, %f490, %f491;
	ld.shared.f32 	%f493, [%r5+912];
	add.f32 	%f494, %f492, %f493;
	ld.shared.f32 	%f495, [%r5+916];
	add.f32 	%f496, %f494, %f495;
	ld.shared.f32 	%f497, [%r5+920];
	add.f32 	%f498, %f496, %f497;
	ld.shared.f32 	%f499, [%r5+924];
	add.f32 	%f500, %f498, %f499;
	ld.shared.f32 	%f501, [%r5+928];
	add.f32 	%f502, %f500, %f501;
	ld.shared.f32 	%f503, [%r5+932];
	add.f32 	%f504, %f502, %f503;
	ld.shared.f32 	%f505, [%r5+936];
	add.f32 	%f506, %f504, %f505;
	ld.shared.f32 	%f507, [%r5+940];
	add.f32 	%f508, %f506, %f507;
	ld.shared.f32 	%f509, [%r5+944];
	add.f32 	%f510, %f508, %f509;
	ld.shared.f32 	%f511, [%r5+948];
	add.f32 	%f512, %f510, %f511;
	ld.shared.f32 	%f513, [%r5+952];
	add.f32 	%f514, %f512, %f513;
	ld.shared.f32 	%f515, [%r5+956];
	add.f32 	%f516, %f514, %f515;
	ld.shared.f32 	%f517, [%r5+960];
	add.f32 	%f518, %f516, %f517;
	ld.shared.f32 	%f519, [%r5+964];
	add.f32 	%f520, %f518, %f519;
	ld.shared.f32 	%f521, [%r5+968];
	add.f32 	%f522, %f520, %f521;
	ld.shared.f32 	%f523, [%r5+972];
	add.f32 	%f524, %f522, %f523;
	ld.shared.f32 	%f525, [%r5+976];
	add.f32 	%f526, %f524, %f525;
	ld.shared.f32 	%f527, [%r5+980];
	add.f32 	%f528, %f526, %f527;
	ld.shared.f32 	%f529, [%r5+984];
	add.f32 	%f530, %f528, %f529;
	ld.shared.f32 	%f531, [%r5+988];
	add.f32 	%f532, %f530, %f531;
	ld.shared.f32 	%f533, [%r5+992];
	add.f32 	%f534, %f532, %f533;
	ld.shared.f32 	%f535, [%r5+996];
	add.f32 	%f536, %f534, %f535;
	ld.shared.f32 	%f537, [%r5+1000];
	add.f32 	%f538, %f536, %f537;
	ld.shared.f32 	%f539, [%r5+1004];
	add.f32 	%f540, %f538, %f539;
	ld.shared.f32 	%f541, [%r5+1008];
	add.f32 	%f542, %f540, %f541;
	ld.shared.f32 	%f543, [%r5+1012];
	add.f32 	%f544, %f542, %f543;
	ld.shared.f32 	%f545, [%r5+1016];
	add.f32 	%f546, %f544, %f545;
	ld.shared.f32 	%f547, [%r5+1020];
	add.f32 	%f548, %f546, %f547;
	st.shared.f32 	[%r6], %f548;
	st.shared.f32 	[%r7], %f548;
	st.shared.u32 	[%r7+4], %r4;
	@%p41 bra 	$L__BB7_69;
$L__BB7_65:
	mov.u32 	%r32, %r102;
	shr.u32 	%r102, %r32, 1;
	setp.ge.u32 	%p42, %r3, %r102;
	@%p42 bra 	$L__BB7_68;
	ld.shared.f32 	%f549, [%r7];
	shl.b32 	%r83, %r102, 3;
	add.s32 	%r34, %r7, %r83;
	ld.shared.f32 	%f9, [%r34];
	setp.geu.f32 	%p43, %f549, %f9;
	@%p43 bra 	$L__BB7_68;
	ld.shared.u32 	%r84, [%r34+4];
	st.shared.f32 	[%r7], %f9;
	st.shared.u32 	[%r7+4], %r84;
$L__BB7_68:
	bar.sync 	0;
	setp.gt.u32 	%p44, %r32, 3;
	@%p44 bra 	$L__BB7_65;
$L__BB7_69:
	setp.ne.s32 	%p45, %r3, 0;
	@%p45 bra 	$L__BB7_71;
	ld.shared.f32 	%f550, [_ZZ17boxcarFilterArrayPfP9candidateiliE11searchArray];
	st.shared.f32 	[_ZZ17boxcarFilterArrayPfP9candidateiliE19localCandidateArray+160], %f550;
	ld.shared.u32 	%r85, [_ZZ17boxcarFilterArrayPfP9candidateiliE11searchArray+4];
	st.shared.u32 	[_ZZ17boxcarFilterArrayPfP9candidateiliE19localCandidateArray+168], %r85;
	mov.b32 	%r86, 256;
	st.shared.u32 	[_ZZ17boxcarFilterArrayPfP9candidateiliE19localCandidateArray+172], %r86;
	mov.b32 	%r87, 0;
	st.shared.u32 	[_ZZ17boxcarFilterArrayPfP9candidateiliE19localCandidateArray+164], %r87;
	st.shared.u32 	[_ZZ17boxcarFilterArrayPfP9candidateiliE19localCandidateArray+176], %r35;
$L__BB7_71:
	bar.sync 	0;
	setp.ge.s32 	%p46, %r3, %r36;
	@%p46 bra 	$L__BB7_73;
	mad.lo.s32 	%r88, %r36, %r2, %r3;
	cvta.to.global.u64 	%rd6, %rd1;
	mul.wide.u32 	%rd7, %r88, 20;
	add.s64 	%rd8, %rd6, %rd7;
	mov.u32 	%r89, _ZZ17boxcarFilterArrayPfP9candidateiliE19localCandidateArray;
	mad.lo.s32 	%r90, %r3, 20, %r89;
	ld.shared.f32 	%f551, [%r90];
	ld.shared.f32 	%f552, [%r90+4];
	ld.shared.u32 	%r91, [%r90+8];
	ld.shared.u32 	%r92, [%r90+12];
	ld.shared.u32 	%r93, [%r90+16];
	st.global.f32 	[%rd8], %f551;
	st.global.f32 	[%rd8+4], %f552;
	st.global.u32 	[%rd8+8], %r91;
	st.global.u32 	[%rd8+12], %r92;
	st.global.u32 	[%rd8+16], %r93;
$L__BB7_73:
	ret;

}
	// .globl	_Z13calculateLogpP9candidateli
.visible .entry _Z13calculateLogpP9candidateli(
	.param .u64 .ptr .align 1 _Z13calculateLogpP9candidateli_param_0,
	.param .u64 _Z13calculateLogpP9candidateli_param_1,
	.param .u32 _Z13calculateLogpP9candidateli_param_2
)
{
	.reg .pred 	%p<184>;
	.reg .b32 	%r<265>;
	.reg .b32 	%f<7>;
	.reg .b64 	%rd<6>;
	.reg .b64 	%fd<252>;

	ld.param.u64 	%rd3, [_Z13calculateLogpP9candidateli_param_0];
	ld.param.u64 	%rd4, [_Z13calculateLogpP9candidateli_param_1];
	ld.param.u32 	%r32, [_Z13calculateLogpP9candidateli_param_2];
	mov.u32 	%r33, %ntid.x;
	mov.u32 	%r34, %ctaid.x;
	mov.u32 	%r35, %tid.x;
	mad.lo.s32 	%r36, %r33, %r34, %r35;
	cvt.s64.s32 	%rd1, %r36;
	setp.le.s64 	%p1, %rd4, %rd1;
	@%p1 bra 	$L__BB8_109;
	cvta.to.global.u64 	%rd5, %rd3;
	mad.lo.s64 	%rd2, %rd1, 20, %rd5;
	ld.global.f32 	%f4, [%rd2];
	ld.global.u32 	%r37, [%rd2+12];
	mul.lo.s32 	%r38, %r32, %r37;
	shl.b32 	%r39, %r38, 1;
	cvt.rn.f32.s32 	%f5, %r39;
	cvt.f64.f32 	%fd1, %f5;
	cvt.f64.f32 	%fd2, %f4;
	mul.f64 	%fd108, %fd2, 0d3FF0CCCCCCCCCCCD;
	setp.le.f64 	%p2, %fd108, %fd1;
	mov.f32 	%f6, 0f00000000;
	@%p2 bra 	$L__BB8_108;
	mul.f64 	%fd109, %fd1, 0d4097700000000000;
	div.rn.f64 	%fd3, %fd109, %fd2;
	{
	.reg .b32 %temp; 
	mov.b64 	{%temp, %r1}, %fd3;
	}
	mov.f64 	%fd110, 0d4030000000000000;
	{
	.reg .b32 %temp; 
	mov.b64 	{%temp, %r40}, %fd110;
	}
	and.b32  	%r3, %r40, 2146435072;
	setp.eq.s32 	%p3, %r3, 1072693248;
	abs.f64 	%fd4, %fd3;
	{ // callseq 0, 0
	.param .b64 param0;
	st.param.f64 	[param0], %fd4;
	.param .b64 param1;
	st.param.f64 	[param1], 0d4030000000000000;
	.param .b64 retval0;
	call.uni (retval0), 
	__internal_accurate_pow, 
	(
	param0, 
	param1
	);
	ld.param.f64 	%fd111, [retval0];
	} // callseq 0
	setp.lt.s32 	%p4, %r1, 0;
	neg.f64 	%fd113, %fd111;
	selp.f64 	%fd114, %fd113, %fd111, %p3;
	selp.f64 	%fd223, %fd114, %fd111, %p4;
	setp.neu.f64 	%p5, %fd3, 0d0000000000000000;
	@%p5 bra 	$L__BB8_4;
	setp.eq.s32 	%p6, %r3, 1072693248;
	selp.b32 	%r41, %r1, 0, %p6;
	setp.lt.s32 	%p7, %r40, 0;
	or.b32  	%r42, %r41, 2146435072;
	selp.b32 	%r43, %r42, %r41, %p7;
	mov.b32 	%r44, 0;
	mov.b64 	%fd223, {%r44, %r43};
$L__BB8_4:
	add.f64 	%fd115, %fd3, 0d4030000000000000;
	{
	.reg .b32 %temp; 
	mov.b64 	{%temp, %r45}, %fd115;
	}
	and.b32  	%r46, %r45, 2146435072;
	setp.ne.s32 	%p8, %r46, 2146435072;
	@%p8 bra 	$L__BB8_9;
	setp.num.f64 	%p9, %fd3, %fd3;
	@%p9 bra 	$L__BB8_7;
	mov.f64 	%fd116, 0d4030000000000000;
	add.rn.f64 	%fd223, %fd3, %fd116;
	bra.uni 	$L__BB8_9;
$L__BB8_7:
	setp.neu.f64 	%p10, %fd4, 0d7FF0000000000000;
	@%p10 bra 	$L__BB8_9;
	setp.lt.s32 	%p11, %r1, 0;
	setp.eq.s32 	%p12, %r3, 1072693248;
	setp.lt.s32 	%p13, %r40, 0;
	selp.b32 	%r48, 0, 2146435072, %p13;
	and.b32  	%r49, %r40, 2147483647;
	setp.ne.s32 	%p14, %r49, 1071644672;
	or.b32  	%r50, %r48, -2147483648;
	selp.b32 	%r51, %r50, %r48, %p14;
	selp.b32 	%r52, %r51, %r48, %p12;
	selp.b32 	%r53, %r52, %r48, %p11;
	mov.b32 	%r54, 0;
	mov.b64 	%fd223, {%r54, %r53};
$L__BB8_9:
	setp.neu.f64 	%p15, %fd3, 0d0000000000000000;
	setp.lt.s32 	%p16, %r1, 0;
	mov.f64 	%fd117, 0d402E000000000000;
	{
	.reg .b32 %temp; 
	mov.b64 	{%temp, %r55}, %fd117;
	}
	and.b32  	%r5, %r55, 2146435072;
	setp.eq.s32 	%p17, %r5, 1075838976;
	{ // callseq 1, 0
	.param .b64 param0;
	st.param.f64 	[param0], %fd4;
	.param .b64 param1;
	st.param.f64 	[param1], 0d402E000000000000;
	.param .b64 retval0;
	call.uni (retval0), 
	__internal_accurate_pow, 
	(
	param0, 
	param1
	);
	ld.param.f64 	%fd118, [retval0];
	} // callseq 1
	neg.f64 	%fd120, %fd118;
	selp.f64 	%fd121, %fd120, %fd118, %p17;
	selp.f64 	%fd225, %fd121, %fd118, %p16;
	@%p15 bra 	$L__BB8_11;
	setp.eq.s32 	%p18, %r5, 1075838976;
	selp.b32 	%r56, %r1, 0, %p18;
	setp.lt.s32 	%p19, %r55, 0;
	or.b32  	%r57, %r56, 2146435072;
	selp.b32 	%r58, %r57, %r56, %p19;
	mov.b32 	%r59, 0;
	mov.b64 	%fd225, {%r59, %r58};
$L__BB8_11:
	add.f64 	%fd122, %fd3, 0d402E000000000000;
	{
	.reg .b32 %temp; 
	mov.b64 	{%temp, %r60}, %fd122;
	}
	and.b32  	%r61, %r60, 2146435072;
	setp.ne.s32 	%p20, %r61, 2146435072;
	@%p20 bra 	$L__BB8_16;
	setp.num.f64 	%p21, %fd3, %fd3;
	@%p21 bra 	$L__BB8_14;
	mov.f64 	%fd123, 0d402E000000000000;
	add.rn.f64 	%fd225, %fd3, %fd123;
	bra.uni 	$L__BB8_16;
$L__BB8_14:
	setp.neu.f64 	%p22, %fd4, 0d7FF0000000000000;
	@%p22 bra 	$L__BB8_16;
	setp.eq.s32 	%p23, %r5, 1075838976;
	setp.lt.s32 	%p24, %r1, 0;
	setp.lt.s32 	%p25, %r55, 0;
	selp.b32 	%r63, 0, 2146435072, %p25;
	and.b32  	%r64, %r55, 2147483647;
	setp.ne.s32 	%p26, %r64, 1071644672;
	or.b32  	%r65, %r63, -2147483648;
	selp.b32 	%r66, %r65, %r63, %p26;
	selp.b32 	%r67, %r66, %r63, %p23;
	selp.b32 	%r68, %r67, %r63, %p24;
	mov.b32 	%r69, 0;
	mov.b64 	%fd225, {%r69, %r68};
$L__BB8_16:
	setp.neu.f64 	%p27, %fd3, 0d0000000000000000;
	setp.lt.s32 	%p28, %r1, 0;
	mul.f64 	%fd124, %fd225, 0d376A76475B0593D1;
	fma.rn.f64 	%fd17, %fd223, 0dB6845F1CC7D17C3F, %fd124;
	mov.f64 	%fd125, 0d402C000000000000;
	{
	.reg .b32 %temp; 
	mov.b64 	{%temp, %r70}, %fd125;
	}
	and.b32  	%r7, %r70, 2146435072;
	setp.eq.s32 	%p29, %r7, 1074790400;
	{ // callseq 2, 0
	.param .b64 param0;
	st.param.f64 	[param0], %fd4;
	.param .b64 param1;
	st.param.f64 	[param1], 0d402C000000000000;
	.param .b64 retval0;
	call.uni (retval0), 
	__internal_accurate_pow, 
	(
	param0, 
	param1
	);
	ld.param.f64 	%fd126, [retval0];
	} // callseq 2
	neg.f64 	%fd128, %fd126;
	selp.f64 	%fd129, %fd128, %fd126, %p29;
	selp.f64 	%fd227, %fd129, %fd126, %p28;
	@%p27 bra 	$L__BB8_18;
	setp.eq.s32 	%p30, %r7, 1074790400;
	selp.b32 	%r71, %r1, 0, %p30;
	setp.lt.s32 	%p31, %r70, 0;
	or.b32  	%r72, %r71, 2146435072;
	selp.b32 	%r73, %r72, %r71, %p31;
	mov.b32 	%r74, 0;
	mov.b64 	%fd227, {%r74, %r73};
$L__BB8_18:
	add.f64 	%fd130, %fd3, 0d402C000000000000;
	{
	.reg .b32 %temp; 
	mov.b64 	{%temp, %r75}, %fd130;
	}
	and.b32  	%r76, %r75, 2146435072;
	setp.ne.s32 	%p32, %r76, 2146435072;
	@%p32 bra 	$L__BB8_23;
	setp.num.f64 	%p33, %fd3, %fd3;
	@%p33 bra 	$L__BB8_21;
	mov.f64 	%fd131, 0d402C000000000000;
	add.rn.f64 	%fd227, %fd3, %fd131;
	bra.uni 	$L__BB8_23;
$L__BB8_21:
	setp.neu.f64 	%p34, %fd4, 0d7FF0000000000000;
	@%p34 bra 	$L__BB8_23;
	setp.eq.s32 	%p35, %r7, 1074790400;
	setp.lt.s32 	%p36, %r1, 0;
	setp.lt.s32 	%p37, %r70, 0;
	selp.b32 	%r78, 0, 2146435072, %p37;
	and.b32  	%r79, %r70, 2147483647;
	setp.ne.s32 	%p38, %r79, 1071644672;
	or.b32  	%r80, %r78, -2147483648;
	selp.b32 	%r81, %r80, %r78, %p38;
	selp.b32 	%r82, %r81, %r78, %p35;
	selp.b32 	%r83, %r82, %r78, %p36;
	mov.b32 	%r84, 0;
	mov.b64 	%fd227, {%r84, %r83};
$L__BB8_23:
	setp.neu.f64 	%p39, %fd3, 0d0000000000000000;
	setp.lt.s32 	%p40, %r1, 0;
	fma.rn.f64 	%fd24, %fd227, 0dB83F20333B1AB09C, %fd17;
	mov.f64 	%fd132, 0d402A000000000000;
	{
	.reg .b32 %temp; 
	mov.b64 	{%temp, %r85}, %fd132;
	}
	and.b32  	%r9, %r85, 2146435072;
	setp.eq.s32 	%p41, %r9, 1075838976;
	{ // callseq 3, 0
	.param .b64 param0;
	st.param.f64 	[param0], %fd4;
	.param .b64 param1;
	st.param.f64 	[param1], 0d402A000000000000;
	.param .b64 retval0;
	call.uni (retval0), 
	__internal_accurate_pow, 
	(
	param0, 
	param1
	);
	ld.param.f64 	%fd133, [retval0];
	} // callseq 3
	neg.f64 	%fd135, %fd133;
	selp.f64 	%fd136, %fd135, %fd133, %p41;
	selp.f64 	%fd229, %fd136, %fd133, %p40;
	@%p39 bra 	$L__BB8_25;
	setp.eq.s32 	%p42, %r9, 1075838976;
	selp.b32 	%r86, %r1, 0, %p42;
	setp.lt.s32 	%p43, %r85, 0;
	or.b32  	%r87, %r86, 2146435072;
	selp.b32 	%r88, %r87, %r86, %p43;
	mov.b32 	%r89, 0;
	mov.b64 	%fd229, {%r89, %r88};
$L__BB8_25:
	add.f64 	%fd137, %fd3, 0d402A000000000000;
	{
	.reg .b32 %temp; 
	mov.b64 	{%temp, %r90}, %fd137;
	}
	and.b32  	%r91, %r90, 2146435072;
	setp.ne.s32 	%p44, %r91, 2146435072;
	@%p44 bra 	$L__BB8_30;
	setp.num.f64 	%p45, %fd3, %fd3;
	@%p45 bra 	$L__BB8_28;
	mov.f64 	%fd138, 0d402A000000000000;
	add.rn.f64 	%fd229, %fd3, %fd138;
	bra.uni 	$L__BB8_30;
$L__BB8_28:
	setp.neu.f64 	%p46, %fd4, 0d7FF0000000000000;
	@%p46 bra 	$L__BB8_30;
	setp.eq.s32 	%p47, %r9, 1075838976;
	setp.lt.s32 	%p48, %r1, 0;
	setp.lt.s32 	%p49, %r85, 0;
	selp.b32 	%r93, 0, 2146435072, %p49;
	and.b32  	%r94, %r85, 2147483647;
	setp.ne.s32 	%p50, %r94, 1071644672;
	or.b32  	%r95, %r93, -2147483648;
	selp.b32 	%r96, %r95, %r93, %p50;
	selp.b32 	%r97, %r96, %r93, %p47;
	selp.b32 	%r98, %r97, %r93, %p48;
	mov.b32 	%r99, 0;
	mov.b64 	%fd229, {%r99, %r98};
$L__BB8_30:
	setp.neu.f64 	%p51, %fd3, 0d0000000000000000;
	setp.lt.s32 	%p52, %r1, 0;
	fma.rn.f64 	%fd31, %fd229, 0d3905EFD030042397, %fd24;
	mov.f64 	%fd139, 0d4028000000000000;
	{
	.reg .b32 %temp; 
	mov.b64 	{%temp, %r100}, %fd139;
	}
	and.b32  	%r11, %r100, 2146435072;
	setp.eq.s32 	%p53, %r11, 1073741824;
	{ // callseq 4, 0
	.param .b64 param0;
	st.param.f64 	[param0], %fd4;
	.param .b64 param1;
	st.param.f64 	[param1], 0d4028000000000000;
	.param .b64 retval0;
	call.uni (retval0), 
	__internal_accurate_pow, 
	(
	param0, 
	param1
	);
	ld.param.f64 	%fd140, [retval0];
	} // callseq 4
	neg.f64 	%fd142, %fd140;
	selp.f64 	%fd143, %fd142, %fd140, %p53;
	selp.f64 	%fd231, %fd143, %fd140, %p52;
	@%p51 bra 	$L__BB8_32;
	setp.eq.s32 	%p54, %r11, 1073741824;
	selp.b32 	%r101, %r1, 0, %p54;
	setp.lt.s32 	%p55, %r100, 0;
	or.b32  	%r102, %r101, 2146435072;
	selp.b32 	%r103, %r102, %r101, %p55;
	mov.b32 	%r104, 0;
	mov.b64 	%fd231, {%r104, %r103};
$L__BB8_32:
	add.f64 	%fd144, %fd3, 0d4028000000000000;
	{
	.reg .b32 %temp; 
	mov.b64 	{%temp, %r105}, %fd144;
	}
	and.b32  	%r106, %r105, 2146435072;
	setp.ne.s32 	%p56, %r106, 2146435072;
	@%p56 bra 	$L__BB8_37;
	setp.num.f64 	%p57, %fd3, %fd3;
	@%p57 bra 	$L__BB8_35;
	mov.f64 	%fd145, 0d4028000000000000;
	add.rn.f64 	%fd231, %fd3, %fd145;
	bra.uni 	$L__BB8_37;
$L__BB8_35:
	setp.neu.f64 	%p58, %fd4, 0d7FF0000000000000;
	@%p58 bra 	$L__BB8_37;
	setp.eq.s32 	%p59, %r11, 1073741824;
	setp.lt.s32 	%p60, %r1, 0;
	setp.lt.s32 	%p61, %r100, 0;
	selp.b32 	%r108, 0, 2146435072, %p61;
	and.b32  	%r109, %r100, 2147483647;
	setp.ne.s32 	%p62, %r109, 1071644672;
	or.b32  	%r110, %r108, -2147483648;
	selp.b32 	%r111, %r110, %r108, %p62;
	selp.b32 	%r112, %r111, %r108, %p59;
	selp.b32 	%r113, %r112, %r108, %p60;
	mov.b32 	%r114, 0;
	mov.b64 	%fd231, {%r114, %r113};
$L__BB8_37:
	setp.neu.f64 	%p63, %fd3, 0d0000000000000000;
	setp.lt.s32 	%p64, %r1, 0;
	fma.rn.f64 	%fd38, %fd231, 0dB9C4A9F48F2AB6FE, %fd31;
	mov.f64 	%fd146, 0d4026000000000000;
	{
	.reg .b32 %temp; 
	mov.b64 	{%temp, %r115}, %fd146;
	}
	and.b32  	%r13, %r115, 2146435072;
	setp.eq.s32 	%p65, %r13, 1075838976;
	{ // callseq 5, 0
	.param .b64 param0;
	st.param.f64 	[param0], %fd4;
	.param .b64 param1;
	st.param.f64 	[param1], 0d4026000000000000;
	.param .b64 retval0;
	call.uni (retval0), 
	__internal_accurate_pow, 
	(
	param0, 
	param1
	);
	ld.param.f64 	%fd147, [retval0];
	} // callseq 5
	neg.f64 	%fd149, %fd147;
	selp.f64 	%fd150, %fd149, %fd147, %p65;
	selp.f64 	%fd233, %fd150, %fd147, %p64;
	@%p63 bra 	$L__BB8_39;
	setp.eq.s32 	%p66, %r13, 1075838976;
	selp.b32 	%r116, %r1, 0, %p66;
	setp.lt.s32 	%p67, %r115, 0;
	or.b32  	%r117, %r116, 2146435072;
	selp.b32 	%r118, %r117, %r116, %p67;
	mov.b32 	%r119, 0;
	mov.b64 	%fd233, {%r119, %r118};
$L__BB8_39:
	add.f64 	%fd151, %fd3, 0d4026000000000000;
	{
	.reg .b32 %temp; 
	mov.b64 	{%temp, %r120}, %fd151;
	}
	and.b32  	%r121, %r120, 2146435072;
	setp.ne.s32 	%p68, %r121, 2146435072;
	@%p68 bra 	$L__BB8_44;
	setp.num.f64 	%p69, %fd3, %fd3;
	@%p69 bra 	$L__BB8_42;
	mov.f64 	%fd152, 0d4026000000000000;
	add.rn.f64 	%fd233, %fd3, %fd152;
	bra.uni 	$L__BB8_44;
$L__BB8_42:
	setp.neu.f64 	%p70, %fd4, 0d7FF0000000000000;
	@%p70 bra 	$L__BB8_44;
	setp.eq.s32 	%p71, %r13, 1075838976;
	setp.lt.s32 	%p72, %r1, 0;
	setp.lt.s32 	%p73, %r115, 0;
	selp.b32 	%r123, 0, 2146435072, %p73;
	and.b32  	%r124, %r115, 2147483647;
	setp.ne.s32 	%p74, %r124, 1071644672;
	or.b32  	%r125, %r123, -2147483648;
	selp.b32 	%r126, %r125, %r123, %p74;
	selp.b32 	%r127, %r126, %r123, %p71;
	selp.b32 	%r128, %r127, %r123, %p72;
	mov.b32 	%r129, 0;
	mov.b64 	%fd233, {%r129, %r128};
$L__BB8_44:
	setp.neu.f64 	%p75, %fd3, 0d0000000000000000;
	setp.lt.s32 	%p76, %r1, 0;
	fma.rn.f64 	%fd45, %fd233, 0d3A7B78F7B2B3E47A, %fd38;
	mov.f64 	%fd153, 0d4024000000000000;
	{
	.reg .b32 %temp; 
	mov.b64 	{%temp, %r130}, %fd153;
	}
	and.b32  	%r15, %r130, 2146435072;
	setp.eq.s32 	%p77, %r15, 1074790400;
	{ // callseq 6, 0
	.param .b64 param0;
	st.param.f64 	[param0], %fd4;
	.param .b64 param1;
	st.param.f64 	[param1], 0d4024000000000000;
	.param .b64 retval0;
	call.uni (retval0), 
	__internal_accurate_pow, 
	(
	param0, 
	param1
	);
	ld.param.f64 	%fd154, [retval0];
	} // callseq 6
	neg.f64 	%fd156, %fd154;
	selp.f64 	%fd157, %fd156, %fd154, %p77;
	selp.f64 	%fd235, %fd157, %fd154, %p76;
	@%p75 bra 	$L__BB8_46;
	setp.eq.s32 	%p78, %r15, 1074790400;
	selp.b32 	%r131, %r1, 0, %p78;
	setp.lt.s32 	%p79, %r130, 0;
	or.b32  	%r132, %r131, 2146435072;
	selp.b32 	%r133, %r132, %r131, %p79;
	mov.b32 	%r134, 0;
	mov.b64 	%fd235, {%r134, %r133};
$L__BB8_46:
	add.f64 	%fd158, %fd3, 0d4024000000000000;
	{
	.reg .b32 %temp; 
	mov.b64 	{%temp, %r135}, %fd158;
	}
	and.b32  	%r136, %r135, 2146435072;
	setp.ne.s32 	%p80, %r136, 2146435072;
	@%p80 bra 	$L__BB8_51;
	setp.num.f64 	%p81, %fd3, %fd3;
	@%p81 bra 	$L__BB8_49;
	mov.f64 	%fd159, 0d4024000000000000;
	add.rn.f64 	%fd235, %fd3, %fd159;
	bra.uni 	$L__BB8_51;
$L__BB8_49:
	setp.neu.f64 	%p82, %fd4, 0d7FF0000000000000;
	@%p82 bra 	$L__BB8_51;
	setp.eq.s32 	%p83, %r15, 1074790400;
	setp.lt.s32 	%p84, %r1, 0;
	setp.lt.s32 	%p85, %r130, 0;
	selp.b32 	%r138, 0, 2146435072, %p85;
	and.b32  	%r139, %r130, 2147483647;
	setp.ne.s32 	%p86, %r139, 1071644672;
	or.b32  	%r140, %r138, -2147483648;
	selp.b32 	%r141, %r140, %r138, %p86;
	selp.b32 	%r142, %r141, %r138, %p83;
	selp.b32 	%r143, %r142, %r138, %p84;
	mov.b32 	%r144, 0;
	mov.b64 	%fd235, {%r144, %r143};
$L__BB8_51:
	setp.neu.f64 	%p87, %fd3, 0d0000000000000000;
	setp.lt.s32 	%p88, %r1, 0;
	fma.rn.f64 	%fd52, %fd235, 0dBB2A888039637AB8, %fd45;
	mov.f64 	%fd160, 0d4022000000000000;
	{
	.reg .b32 %temp; 
	mov.b64 	{%temp, %r145}, %fd160;
	}
	and.b32  	%r17, %r145, 2146435072;
	setp.eq.s32 	%p89, %r17, 1075838976;
	{ // callseq 7, 0
	.param .b64 param0;
	st.param.f64 	[param0], %fd4;
	.param .b64 param1;
	st.param.f64 	[param1], 0d4022000000000000;
	.param .b64 retval0;
	call.uni (retval0), 
	__internal_accurate_pow, 
	(
	param0, 
	param1
	);
	ld.param.f64 	%fd161, [retval0];
	} // callseq 7
	neg.f64 	%fd163, %fd161;
	selp.f64 	%fd164, %fd163, %fd161, %p89;
	selp.f64 	%fd237, %fd164, %fd161, %p88;
	@%p87 bra 	$L__BB8_53;
	setp.eq.s32 	%p90, %r17, 1075838976;
	selp.b32 	%r146, %r1, 0, %p90;
	setp.lt.s32 	%p91, %r145, 0;
	or.b32  	%r147, %r146, 2146435072;
	selp.b32 	%r148, %r147, %r146, %p91;
	mov.b32 	%r149, 0;
	mov.b64 	%fd237, {%r149, %r148};
$L__BB8_53:
	add.f64 	%fd165, %fd3, 0d4022000000000000;
	{
	.reg .b32 %temp; 
	mov.b64 	{%temp, %r150}, %fd165;
	}
	and.b32  	%r151, %r150, 2146435072;
	setp.ne.s32 	%p92, %r151, 2146435072;
	@%p92 bra 	$L__BB8_58;
	setp.num.f64 	%p93, %fd3, %fd3;
	@%p93 bra 	$L__BB8_56;
	mov.f64 	%fd166, 0d4022000000000000;
	add.rn.f64 	%fd237, %fd3, %fd166;
	bra.uni 	$L__BB8_58;
$L__BB8_56:
	setp.neu.f64 	%p94, %fd4, 0d7FF0000000000000;
	@%p94 bra 	$L__BB8_58;
	setp.eq.s32 	%p95, %r17, 1075838976;
	setp.lt.s32 	%p96, %r1, 0;
	setp.lt.s32 	%p97, %r145, 0;
	selp.b32 	%r153, 0, 2146435072, %p97;
	and.b32  	%r154, %r145, 2147483647;
	setp.ne.s32 	%p98, %r154, 1071644672;
	or.b32  	%r155, %r153, -2147483648;
	selp.b32 	%r156, %r155, %r153, %p98;
	selp.b32 	%r157, %r156, %r153, %p95;
	selp.b32 	%r158, %r157, %r153, %p96;
	mov.b32 	%r159, 0;
	mov.b64 	%fd237, {%r159, %r158};
$L__BB8_58:
	setp.neu.f64 	%p99, %fd3, 0d0000000000000000;
	setp.lt.s32 	%p100, %r1, 0;
	fma.rn.f64 	%fd59, %fd237, 0d3BD2E13A1FD3ADA4, %fd52;
	mov.f64 	%fd167, 0d4020000000000000;
	{
	.reg .b32 %temp; 
	mov.b64 	{%temp, %r160}, %fd167;
	}
	and.b32  	%r19, %r160, 2146435072;
	setp.eq.s32 	%p101, %r19, 1071644672;
	{ // callseq 8, 0
	.param .b64 param0;
	st.param.f64 	[param0], %fd4;
	.param .b64 param1;
	st.param.f64 	[param1], 0d4020000000000000;
	.param .b64 retval0;
	call.uni (retval0), 
	__internal_accurate_pow, 
	(
	param0, 
	param1
	);
	ld.param.f64 	%fd168, [retval0];
	} // callseq 8
	neg.f64 	%fd170, %fd168;
	selp.f64 	%fd171, %fd170, %fd168, %p101;
	selp.f64 	%fd239, %fd171, %fd168, %p100;
	@%p99 bra 	$L__BB8_60;
	setp.eq.s32 	%p102, %r19, 1071644672;
	selp.b32 	%r161, %r1, 0, %p102;
	setp.lt.s32 	%p103, %r160, 0;
	or.b32  	%r162, %r161, 2146435072;
	selp.b32 	%r163, %r162, %r161, %p103;
	mov.b32 	%r164, 0;
	mov.b64 	%fd239, {%r164, %r163};
$L__BB8_60:
	add.f64 	%fd172, %fd3, 0d4020000000000000;
	{
	.reg .b32 %temp; 
	mov.b64 	{%temp, %r165}, %fd172;
	}
	and.b32  	%r166, %r165, 2146435072;
	setp.ne.s32 	%p104, %r166, 2146435072;
	@%p104 bra 	$L__BB8_65;
	setp.num.f64 	%p105, %fd3, %fd3;
	@%p105 bra 	$L__BB8_63;
	mov.f64 	%fd173, 0d4020000000000000;
	add.rn.f64 	%fd239, %fd3, %fd173;
	bra.uni 	$L__BB8_65;
$L__BB8_63:
	setp.neu.f64 	%p106, %fd4, 0d7FF0000000000000;
	@%p106 bra 	$L__BB8_65;
	setp.eq.s32 	%p107, %r19, 1071644672;
	setp.lt.s32 	%p108, %r1, 0;
	setp.lt.s32 	%p109, %r160, 0;
	selp.b32 	%r168, 0, 2146435072, %p109;
	and.b32  	%r169, %r160, 2147483647;
	setp.ne.s32 	%p110, %r169, 1071644672;
	or.b32  	%r170, %r168, -2147483648;
	selp.b32 	%r171, %r170, %r168, %p110;
	selp.b32 	%r172, %r171, %r168, %p107;
	selp.b32 	%r173, %r172, %r168, %p108;
	mov.b32 	%r174, 0;
	mov.b64 	%fd239, {%r174, %r173};
$L__BB8_65:
	setp.neu.f64 	%p111, %fd3, 0d0000000000000000;
	setp.lt.s32 	%p112, %r1, 0;
	fma.rn.f64 	%fd66, %fd239, 0dBC73DDD66D59B4DC, %fd59;
	mov.f64 	%fd174, 0d401C000000000000;
	{
	.reg .b32 %temp; 
	mov.b64 	{%temp, %r175}, %fd174;
	}
	and.b32  	%r21, %r175, 2146435072;
	setp.eq.s32 	%p113, %r21, 1074790400;
	{ // callseq 9, 0
	.param .b64 param0;
	st.param.f64 	[param0], %fd4;
	.param .b64 param1;
	st.param.f64 	[param1], 0d401C000000000000;
	.param .b64 retval0;
	call.uni (retval0), 
	__internal_accurate_pow, 
	(
	param0, 
	param1
	);
	ld.param.f64 	%fd175, [retval0];
	} // callseq 9
	neg.f64 	%fd177, %fd175;
	selp.f64 	%fd178, %fd177, %fd175, %p113;
	selp.f64 	%fd241, %fd178, %fd175, %p112;
	@%p111 bra 	$L__BB8_67;
	setp.eq.s32 	%p114, %r21, 1074790400;
	selp.b32 	%r176, %r1, 0, %p114;
	setp.lt.s32 	%p115, %r175, 0;
	or.b32  	%r177, %r176, 2146435072;
	selp.b32 	%r178, %r177, %r176, %p115;
	mov.b32 	%r179, 0;
	mov.b64 	%fd241, {%r179, %r178};
$L__BB8_67:
	add.f64 	%fd179, %fd3, 0d401C000000000000;
	{
	.reg .b32 %temp; 
	mov.b64 	{%temp, %r180}, %fd179;
	}
	and.b32  	%r181, %r180, 2146435072;
	setp.ne.s32 	%p116, %r181, 2146435072;
	@%p116 bra 	$L__BB8_72;
	setp.num.f64 	%p117, %fd3, %fd3;
	@%p117 bra 	$L__BB8_70;
	mov.f64 	%fd180, 0d401C000000000000;
	add.rn.f64 	%fd241, %fd3, %fd180;
	bra.uni 	$L__BB8_72;
$L__BB8_70:
	setp.neu.f64 	%p118, %fd4, 0d7FF0000000000000;
	@%p118 bra 	$L__BB8_72;
	setp.eq.s32 	%p119, %r21, 1074790400;
	setp.lt.s32 	%p120, %r1, 0;
	setp.lt.s32 	%p121, %r175, 0;
	selp.b32 	%r183, 0, 2146435072, %p121;
	and.b32  	%r184, %r175, 2147483647;
	setp.ne.s32 	%p122, %r184, 1071644672;
	or.b32  	%r185, %r183, -2147483648;
	selp.b32 	%r186, %r185, %r183, %p122;
	selp.b32 	%r187, %r186, %r183, %p119;
	selp.b32 	%r188, %r187, %r183, %p120;
	mov.b32 	%r189, 0;
	mov.b64 	%fd241, {%r189, %r188};
$L__BB8_72:
	setp.neu.f64 	%p123, %fd3, 0d0000000000000000;
	setp.lt.s32 	%p124, %r1, 0;
	fma.rn.f64 	%fd73, %fd241, 0d3D0EC27EA9F6547F, %fd66;
	mov.f64 	%fd181, 0d4018000000000000;
	{
	.reg .b32 %temp; 
	mov.b64 	{%temp, %r190}, %fd181;
	}
	and.b32  	%r23, %r190, 2146435072;
	setp.eq.s32 	%p125, %r23, 1073741824;
	{ // callseq 10, 0
	.param .b64 param0;
	st.param.f64 	[param0], %fd4;
	.param .b64 param1;
	st.param.f64 	[param1], 0d4018000000000000;
	.param .b64 retval0;
	call.uni (retval0), 
	__internal_accurate_pow, 
	(
	param0, 
	param1
	);
	ld.param.f64 	%fd182, [retval0];
	} // callseq 10
	neg.f64 	%fd184, %fd182;
	selp.f64 	%fd185, %fd184, %fd182, %p125;
	selp.f64 	%fd243, %fd185, %fd182, %p124;
	@%p123 bra 	$L__BB8_74;
	setp.eq.s32 	%p126, %r23, 1073741824;
	selp.b32 	%r191, %r1, 0, %p126;
	setp.lt.s32 	%p127, %r190, 0;
	or.b32  	%r192, %r191, 2146435072;
	selp.b32 	%r193, %r192, %r191, %p127;
	mov.b32 	%r194, 0;
	mov.b64 	%fd243, {%r194, %r193};
$L__BB8_74:
	add.f64 	%fd186, %fd3, 0d4018000000000000;
	{
	.reg .b32 %temp; 
	mov.b64 	{%temp, %r195}, %fd186;
	}
	and.b32  	%r196, %r195, 2146435072;
	setp.ne.s32 	%p128, %r196, 2146435072;
	@%p128 bra 	$L__BB8_79;
	setp.num.f64 	%p129, %fd3, %fd3;
	@%p129 bra 	$L__BB8_77;
	mov.f64 	%fd187, 0d4018000000000000;
	add.rn.f64 	%fd243, %fd3, %fd187;
	bra.uni 	$L__BB8_79;
$L__BB8_77:
	setp.neu.f64 	%p130, %fd4, 0d7FF0000000000000;
	@%p130 bra 	$L__BB8_79;
	setp.eq.s32 	%p131, %r23, 1073741824;
	setp.lt.s32 	%p132, %r1, 0;
	setp.lt.s32 	%p133, %r190, 0;
	selp.b32 	%r198, 0, 2146435072, %p133;
	and.b32  	%r199, %r190, 2147483647;
	setp.ne.s32 	%p134, %r199, 1071644672;
	or.b32  	%r200, %r198, -2147483648;
	selp.b32 	%r201, %r200, %r198, %p134;
	selp.b32 	%r202, %r201, %r198, %p131;
	selp.b32 	%r203, %r202, %r198, %p132;
	mov.b32 	%r204, 0;
	mov.b64 	%fd243, {%r204, %r203};
$L__BB8_79:
	setp.neu.f64 	%p135, %fd3, 0d0000000000000000;
	setp.lt.s32 	%p136, %r1, 0;
	fma.rn.f64 	%fd80, %fd243, 0dBDA149CC19DE5652, %fd73;
	mov.f64 	%fd188, 0d4014000000000000;
	{
	.reg .b32 %temp; 
	mov.b64 	{%temp, %r205}, %fd188;
	}
	and.b32  	%r25, %r205, 2146435072;
	setp.eq.s32 	%p137, %r25, 1074790400;
	{ // callseq 11, 0
	.param .b64 param0;
	st.param.f64 	[param0], %fd4;
	.param .b64 param1;
	st.param.f64 	[param1], 0d4014000000000000;
	.param .b64 retval0;
	call.uni (retval0), 
	__internal_accurate_pow, 
	(
	param0, 
	param1
	);
	ld.param.f64 	%fd189, [retval0];
	} // callseq 11
	neg.f64 	%fd191, %fd189;
	selp.f64 	%fd192, %fd191, %fd189, %p137;
	selp.f64 	%fd245, %fd192, %fd189, %p136;
	@%p135 bra 	$L__BB8_81;
	setp.eq.s32 	%p138, %r25, 1074790400;
	selp.b32 	%r206, %r1, 0, %p138;
	setp.lt.s32 	%p139, %r205, 0;
	or.b32  	%r207, %r206, 2146435072;
	selp.b32 	%r208, %r207, %r206, %p139;
	mov.b32 	%r209, 0;
	mov.b64 	%fd245, {%r209, %r208};
$L__BB8_81:
	add.f64 	%fd193, %fd3, 0d4014000000000000;
	{
	.reg .b32 %temp; 
	mov.b64 	{%temp, %r210}, %fd193;
	}
	and.b32  	%r211, %r210, 2146435072;
	setp.ne.s32 	%p140, %r211, 2146435072;
	@%p140 bra 	$L__BB8_86;
	setp.num.f64 	%p141, %fd3, %fd3;
	@%p141 bra 	$L__BB8_84;
	mov.f64 	%fd194, 0d4014000000000000;
	add.rn.f64 	%fd245, %fd3, %fd194;
	bra.uni 	$L__BB8_86;
$L__BB8_84:
	setp.neu.f64 	%p142, %fd4, 0d7FF0000000000000;
	@%p142 bra 	$L__BB8_86;
	setp.eq.s32 	%p143, %r25, 1074790400;
	setp.lt.s32 	%p144, %r1, 0;
	setp.lt.s32 	%p145, %r205, 0;
	selp.b32 	%r213, 0, 2146435072, %p145;
	and.b32  	%r214, %r205, 2147483647;
	setp.ne.s32 	%p146, %r214, 1071644672;
	or.b32  	%r215, %r213, -2147483648;
	selp.b32 	%r216, %r215, %r213, %p146;
	selp.b32 	%r217, %r216, %r213, %p143;
	selp.b32 	%r218, %r217, %r213, %p144;
	mov.b32 	%r219, 0;
	mov.b64 	%fd245, {%r219, %r218};
$L__BB8_86:
	setp.neu.f64 	%p147, %fd3, 0d0000000000000000;
	setp.lt.s32 	%p148, %r1, 0;
	fma.rn.f64 	%fd87, %fd245, 0d3E2B9ADAEB32CE1A, %fd80;
	mov.f64 	%fd195, 0d4010000000000000;
	{
	.reg .b32 %temp; 
	mov.b64 	{%temp, %r220}, %fd195;
	}
	and.b32  	%r27, %r220, 2146435072;
	setp.eq.s32 	%p149, %r27, 1072693248;
	{ // callseq 12, 0
	.param .b64 param0;
	st.param.f64 	[param0], %fd4;
	.param .b64 param1;
	st.param.f64 	[param1], 0d4010000000000000;
	.param .b64 retval0;
	call.uni (retval0), 
	__internal_accurate_pow, 
	(
	param0, 
	param1
	);
	ld.param.f64 	%fd196, [retval0];
	} // callseq 12
	neg.f64 	%fd198, %fd196;
	selp.f64 	%fd199, %fd198, %fd196, %p149;
	selp.f64 	%fd247, %fd199, %fd196, %p148;
	@%p147 bra 	$L__BB8_88;
	setp.eq.s32 	%p150, %r27, 1072693248;
	selp.b32 	%r221, %r1, 0, %p150;
	setp.lt.s32 	%p151, %r220, 0;
	or.b32  	%r222, %r221, 2146435072;
	selp.b32 	%r223, %r222, %r221, %p151;
	mov.b32 	%r224, 0;
	mov.b64 	%fd247, {%r224, %r223};
$L__BB8_88:
	add.f64 	%fd200, %fd3, 0d4010000000000000;
	{
	.reg .b32 %temp; 
	mov.b64 	{%temp, %r225}, %fd200;
	}
	and.b32  	%r226, %r225, 2146435072;
	setp.ne.s32 	%p152, %r226, 2146435072;
	@%p152 bra 	$L__BB8_93;
	setp.num.f64 	%p153, %fd3, %fd3;
	@%p153 bra 	$L__BB8_91;
	mov.f64 	%fd201, 0d4010000000000000;
	add.rn.f64 	%fd247, %fd3, %fd201;
	bra.uni 	$L__BB8_93;
$L__BB8_91:
	setp.neu.f64 	%p154, %fd4, 0d7FF0000000000000;
	@%p154 bra 	$L__BB8_93;
	setp.eq.s32 	%p155, %r27, 1072693248;
	setp.lt.s32 	%p156, %r1, 0;
	setp.lt.s32 	%p157, %r220, 0;
	selp.b32 	%r228, 0, 2146435072, %p157;
	and.b32  	%r229, %r220, 2147483647;
	setp.ne.s32 	%p158, %r229, 1071644672;
	or.b32  	%r230, %r228, -2147483648;
	selp.b32 	%r231, %r230, %r228, %p158;
	selp.b32 	%r232, %r231, %r228, %p155;
	selp.b32 	%r233, %r232, %r228, %p156;
	mov.b32 	%r234, 0;
	mov.b64 	%fd247, {%r234, %r233};
$L__BB8_93:
	setp.neu.f64 	%p159, %fd3, 0d0000000000000000;
	setp.lt.s32 	%p160, %r1, 0;
	fma.rn.f64 	%fd94, %fd247, 0dBEAE5B0192BE750F, %fd87;
	mov.f64 	%fd202, 0d4008000000000000;
	{
	.reg .b32 %temp; 
	mov.b64 	{%temp, %r235}, %fd202;
	}
	and.b32  	%r29, %r235, 2146435072;
	setp.eq.s32 	%p161, %r29, 1073741824;
	{ // callseq 13, 0
	.param .b64 param0;
	st.param.f64 	[param0], %fd4;
	.param .b64 param1;
	st.param.f64 	[param1], 0d4008000000000000;
	.param .b64 retval0;
	call.uni (retval0), 
	__internal_accurate_pow, 
	(
	param0, 
	param1
	);
	ld.param.f64 	%fd203, [retval0];
	} // callseq 13
	neg.f64 	%fd205, %fd203;
	selp.f64 	%fd206, %fd205, %fd203, %p161;
	selp.f64 	%fd249, %fd206, %fd203, %p160;
	@%p159 bra 	$L__BB8_95;
	setp.eq.s32 	%p162, %r29, 1073741824;
	selp.b32 	%r236, %r1, 0, %p162;
	setp.lt.s32 	%p163, %r235, 0;
	or.b32  	%r237, %r236, 2146435072;
	selp.b32 	%r238, %r237, %r236, %p163;
	mov.b32 	%r239, 0;
	mov.b64 	%fd249, {%r239, %r238};
$L__BB8_95:
	add.f64 	%fd207, %fd3, 0d4008000000000000;
	{
	.reg .b32 %temp; 
	mov.b64 	{%temp, %r240}, %fd207;
	}
	and.b32  	%r241, %r240, 2146435072;
	setp.ne.s32 	%p164, %r241, 2146435072;
	@%p164 bra 	$L__BB8_100;
	setp.num.f64 	%p165, %fd3, %fd3;
	@%p165 bra 	$L__BB8_98;
	mov.f64 	%fd208, 0d4008000000000000;
	add.rn.f64 	%fd249, %fd3, %fd208;
	bra.uni 	$L__BB8_100;
$L__BB8_98:
	setp.neu.f64 	%p166, %fd4, 0d7FF0000000000000;
	@%p166 bra 	$L__BB8_100;
	setp.eq.s32 	%p167, %r29, 1073741824;
	setp.lt.s32 	%p168, %r1, 0;
	setp.lt.s32 	%p169, %r235, 0;
	selp.b32 	%r243, 0, 2146435072, %p169;
	and.b32  	%r244, %r235, 2147483647;
	setp.ne.s32 	%p170, %r244, 1071644672;
	or.b32  	%r245, %r243, -2147483648;
	selp.b32 	%r246, %r245, %r243, %p170;
	selp.b32 	%r247, %r246, %r243, %p167;
	selp.b32 	%r248, %r247, %r243, %p168;
	mov.b32 	%r249, 0;
	mov.b64 	%fd249, {%r249, %r248};
$L__BB8_100:
	setp.neu.f64 	%p171, %fd3, 0d0000000000000000;
	setp.lt.s32 	%p172, %r1, 0;
	fma.rn.f64 	%fd101, %fd249, 0d3F26361DD97EB161, %fd94;
	mov.f64 	%fd209, 0d4000000000000000;
	{
	.reg .b32 %temp; 
	mov.b64 	{%temp, %r250}, %fd209;
	}
	and.b32  	%r31, %r250, 2146435072;
	setp.eq.s32 	%p173, %r31, 1062207488;
	{ // callseq 14, 0
	.param .b64 param0;
	st.param.f64 	[param0], %fd4;
	.param .b64 param1;
	st.param.f64 	[param1], 0d4000000000000000;
	.param .b64 retval0;
	call.uni (retval0), 
	__internal_accurate_pow, 
	(
	param0, 
	param1
	);
	ld.param.f64 	%fd210, [retval0];
	} // callseq 14
	neg.f64 	%fd212, %fd210;
	selp.f64 	%fd213, %fd212, %fd210, %p173;
	selp.f64 	%fd251, %fd213, %fd210, %p172;
	@%p171 bra 	$L__BB8_102;
	setp.eq.s32 	%p174, %r31, 1062207488;
	selp.b32 	%r251, %r1, 0, %p174;
	setp.lt.s32 	%p175, %r250, 0;
	or.b32  	%r252, %r251, 2146435072;
	selp.b32 	%r253, %r252, %r251, %p175;
	mov.b32 	%r254, 0;
	mov.b64 	%fd251, {%r254, %r253};
$L__BB8_102:
	add.f64 	%fd214, %fd3, 0d4000000000000000;
	{
	.reg .b32 %temp; 
	mov.b64 	{%temp, %r255}, %fd214;
	}
	and.b32  	%r256, %r255, 2146435072;
	setp.ne.s32 	%p176, %r256, 2146435072;
	@%p176 bra 	$L__BB8_107;
	setp.num.f64 	%p177, %fd3, %fd3;
	@%p177 bra 	$L__BB8_105;
	mov.f64 	%fd215, 0d4000000000000000;
	add.rn.f64 	%fd251, %fd3, %fd215;
	bra.uni 	$L__BB8_107;
$L__BB8_105:
	setp.neu.f64 	%p178, %fd4, 0d7FF0000000000000;
	@%p178 bra 	$L__BB8_107;
	setp.eq.s32 	%p179, %r31, 1062207488;
	setp.lt.s32 	%p180, %r1, 0;
	setp.lt.s32 	%p181, %r250, 0;
	selp.b32 	%r258, 0, 2146435072, %p181;
	and.b32  	%r259, %r250, 2147483647;
	setp.ne.s32 	%p182, %r259, 1071644672;
	or.b32  	%r260, %r258, -2147483648;
	selp.b32 	%r261, %r260, %r258, %p182;
	selp.b32 	%r262, %r261, %r258, %p179;
	selp.b32 	%r263, %r262, %r258, %p180;
	mov.b32 	%r264, 0;
	mov.b64 	%fd251, {%r264, %r263};
$L__BB8_107:
	setp.eq.f64 	%p183, %fd3, 0d3FF0000000000000;
	fma.rn.f64 	%fd216, %fd251, 0dBF9602957520389D, %fd101;
	selp.f64 	%fd217, 0dBF95D665B85D2F1D, %fd216, %p183;
	fma.rn.f64 	%fd218, %fd3, 0d40079CDE16CE6944, %fd217;
	add.f64 	%fd219, %fd218, 0dC08799ED666EC9EB;
	mul.f64 	%fd220, %fd219, %fd2;
	div.rn.f64 	%fd221, %fd220, 0d4097700000000000;
	cvt.rn.f32.f64 	%f6, %fd221;
$L__BB8_108:
	st.global.f32 	[%rd2+4], %f6;
$L__BB8_109:
	ret;

}
.func  (.param .b64 func_retval0) __internal_accurate_pow(
	.param .b64 __internal_accurate_pow_param_0,
	.param .b64 __internal_accurate_pow_param_1
)
{
	.reg .pred 	%p<8>;
	.reg .b32 	%r<49>;
	.reg .b32 	%f<3>;
	.reg .b64 	%fd<109>;

	ld.param.f64 	%fd10, [__internal_accurate_pow_param_0];
	ld.param.f64 	%fd11, [__internal_accurate_pow_param_1];
	{
	.reg .b32 %temp; 
	mov.b64 	{%temp, %r46}, %fd10;
	}
	{
	.reg .b32 %temp; 
	mov.b64 	{%r45, %temp}, %fd10;
	}
	shr.u32 	%r47, %r46, 20;
	setp.gt.u32 	%p1, %r46, 1048575;
	@%p1 bra 	$L__BB9_2;
	mul.f64 	%fd12, %fd10, 0d4350000000000000;
	{
	.reg .b32 %temp; 
	mov.b64 	{%temp, %r46}, %fd12;
	}
	{
	.reg .b32 %temp; 
	mov.b64 	{%r45, %temp}, %fd12;
	}
	shr.u32 	%r16, %r46, 20;
	add.s32 	%r47, %r16, -54;
$L__BB9_2:
	add.s32 	%r48, %r47, -1023;
	and.b32  	%r17, %r46, -2146435073;
	or.b32  	%r18, %r17, 1072693248;
	mov.b64 	%fd107, {%r45, %r18};
	setp.lt.u32 	%p2, %r18, 1073127583;
	@%p2 bra 	$L__BB9_4;
	{
	.reg .b32 %temp; 
	mov.b64 	{%r19, %temp}, %fd107;
	}
	{
	.reg .b32 %temp; 
	mov.b64 	{%temp, %r20}, %fd107;
	}
	add.s32 	%r21, %r20, -1048576;
	mov.b64 	%fd107, {%r19, %r21};
	add.s32 	%r48, %r47, -1022;
$L__BB9_4:
	add.f64 	%fd13, %fd107, 0dBFF0000000000000;
	add.f64 	%fd14, %fd107, 0d3FF0000000000000;
	rcp.approx.ftz.f64 	%fd15, %fd14;
	neg.f64 	%fd16, %fd14;
	fma.rn.f64 	%fd17, %fd16, %fd15, 0d3FF0000000000000;
	fma.rn.f64 	%fd18, %fd17, %fd17, %fd17;
	fma.rn.f64 	%fd19, %fd18, %fd15, %fd15;
	mul.f64 	%fd20, %fd13, %fd19;
	fma.rn.f64 	%fd21, %fd13, %fd19, %fd20;
	mul.f64 	%fd22, %fd21, %fd21;
	fma.rn.f64 	%fd23, %fd22, 0d3EB0F5FF7D2CAFE2, 0d3ED0F5D241AD3B5A;
	fma.rn.f64 	%fd24, %fd23, %fd22, 0d3EF3B20A75488A3F;
	fma.rn.f64 	%fd25, %fd24, %fd22, 0d3F1745CDE4FAECD5;
	fma.rn.f64 	%fd26, %fd25, %fd22, 0d3F3C71C7258A578B;
	fma.rn.f64 	%fd27, %fd26, %fd22, 0d3F6249249242B910;
	fma.rn.f64 	%fd28, %fd27, %fd22, 0d3F89999999999DFB;
	sub.f64 	%fd29, %fd13, %fd21;
	add.f64 	%fd30, %fd29, %fd29;
	neg.f64 	%fd31, %fd21;
	fma.rn.f64 	%fd32, %fd31, %fd13, %fd30;
	mul.f64 	%fd33, %fd19, %fd32;
	fma.rn.f64 	%fd34, %fd22, %fd28, 0d3FB5555555555555;
	mov.f64 	%fd35, 0d3FB5555555555555;
	sub.f64 	%fd36, %fd35, %fd34;
	fma.rn.f64 	%fd37, %fd22, %fd28, %fd36;
	add.f64 	%fd38, %fd37, 0dBC46A4CB00B9E7B0;
	add.f64 	%fd39, %fd34, %fd38;
	sub.f64 	%fd40, %fd34, %fd39;
	add.f64 	%fd41, %fd38, %fd40;
	mul.rn.f64 	%fd42, %fd21, %fd21;
	neg.f64 	%fd43, %fd42;
	fma.rn.f64 	%fd44, %fd21, %fd21, %fd43;
	{
	.reg .b32 %temp; 
	mov.b64 	{%r22, %temp}, %fd33;
	}
	{
	.reg .b32 %temp; 
	mov.b64 	{%temp, %r23}, %fd33;
	}
	add.s32 	%r24, %r23, 1048576;
	mov.b64 	%fd45, {%r22, %r24};
	fma.rn.f64 	%fd46, %fd21, %fd45, %fd44;
	mul.rn.f64 	%fd47, %fd42, %fd21;
	neg.f64 	%fd48, %fd47;
	fma.rn.f64 	%fd49, %fd42, %fd21, %fd48;
	fma.rn.f64 	%fd50, %fd42, %fd33, %fd49;
	fma.rn.f64 	%fd51, %fd46, %fd21, %fd50;
	mul.rn.f64 	%fd52, %fd39, %fd47;
	neg.f64 	%fd53, %fd52;
	fma.rn.f64 	%fd54, %fd39, %fd47, %fd53;
	fma.rn.f64 	%fd55, %fd39, %fd51, %fd54;
	fma.rn.f64 	%fd56, %fd41, %fd47, %fd55;
	add.f64 	%fd57, %fd52, %fd56;
	sub.f64 	%fd58, %fd52, %fd57;
	add.f64 	%fd59, %fd56, %fd58;
	add.f64 	%fd60, %fd21, %fd57;
	sub.f64 	%fd61, %fd21, %fd60;
	add.f64 	%fd62, %fd57, %fd61;
	add.f64 	%fd63, %fd59, %fd62;
	add.f64 	%fd64, %fd33, %fd63;
	add.f64 	%fd65, %fd60, %fd64;
	sub.f64 	%fd66, %fd60, %fd65;
	add.f64 	%fd67, %fd64, %fd66;
	xor.b32  	%r25, %r48, -2147483648;
	mov.b32 	%r26, 1127219200;
	mov.b64 	%fd68, {%r25, %r26};
	mov.b32 	%r27, -2147483648;
	mov.b64 	%fd69, {%r27, %r26};
	sub.f64 	%fd70, %fd68, %fd69;
	fma.rn.f64 	%fd71, %fd70, 0d3FE62E42FEFA39EF, %fd65;
	fma.rn.f64 	%fd72, %fd70, 0dBFE62E42FEFA39EF, %fd71;
	sub.f64 	%fd73, %fd72, %fd65;
	sub.f64 	%fd74, %fd67, %fd73;
	fma.rn.f64 	%fd75, %fd70, 0d3C7ABC9E3B39803F, %fd74;
	add.f64 	%fd76, %fd71, %fd75;
	sub.f64 	%fd77, %fd71, %fd76;
	add.f64 	%fd78, %fd75, %fd77;
	{
	.reg .b32 %temp; 
	mov.b64 	{%temp, %r28}, %fd11;
	}
	{
	.reg .b32 %temp; 
	mov.b64 	{%r29, %temp}, %fd11;
	}
	shl.b32 	%r30, %r28, 1;
	setp.gt.u32 	%p3, %r30, -33554433;
	and.b32  	%r31, %r28, -15728641;
	selp.b32 	%r32, %r31, %r28, %p3;
	mov.b64 	%fd79, {%r29, %r32};
	mul.rn.f64 	%fd80, %fd76, %fd79;
	neg.f64 	%fd81, %fd80;
	fma.rn.f64 	%fd82, %fd76, %fd79, %fd81;
	fma.rn.f64 	%fd83, %fd78, %fd79, %fd82;
	add.f64 	%fd4, %fd80, %fd83;
	sub.f64 	%fd84, %fd80, %fd4;
	add.f64 	%fd5, %fd83, %fd84;
	fma.rn.f64 	%fd85, %fd4, 0d3FF71547652B82FE, 0d4338000000000000;
	{
	.reg .b32 %temp; 
	mov.b64 	{%r13, %temp}, %fd85;
	}
	mov.f64 	%fd86, 0dC338000000000000;
	add.rn.f64 	%fd87, %fd85, %fd86;
	fma.rn.f64 	%fd88, %fd87, 0dBFE62E42FEFA39EF, %fd4;
	fma.rn.f64 	%fd89, %fd87, 0dBC7ABC9E3B39803F, %fd88;
	fma.rn.f64 	%fd90, %fd89, 0d3E5ADE1569CE2BDF, 0d3E928AF3FCA213EA;
	fma.rn.f64 	%fd91, %fd90, %fd89, 0d3EC71DEE62401315;
	fma.rn.f64 	%fd92, %fd91, %fd89, 0d3EFA01997C89EB71;
	fma.rn.f64 	%fd93, %fd92, %fd89, 0d3F2A01A014761F65;
	fma.rn.f64 	%fd94, %fd93, %fd89, 0d3F56C16C1852B7AF;
	fma.rn.f64 	%fd95, %fd94, %fd89, 0d3F81111111122322;
	fma.rn.f64 	%fd96, %fd95, %fd89, 0d3FA55555555502A1;
	fma.rn.f64 	%fd97, %fd96, %fd89, 0d3FC5555555555511;
	fma.rn.f64 	%fd98, %fd97, %fd89, 0d3FE000000000000B;
	fma.rn.f64 	%fd99, %fd98, %fd89, 0d3FF0000000000000;
	fma.rn.f64 	%fd100, %fd99, %fd89, 0d3FF0000000000000;
	{
	.reg .b32 %temp; 
	mov.b64 	{%r14, %temp}, %fd100;
	}
	{
	.reg .b32 %temp; 
	mov.b64 	{%temp, %r15}, %fd100;
	}
	shl.b32 	%r33, %r13, 20;
	add.s32 	%r34, %r33, %r15;
	mov.b64 	%fd108, {%r14, %r34};
	{
	.reg .b32 %temp; 
	mov.b64 	{%temp, %r35}, %fd4;
	}
	mov.b32 	%f2, %r35;
	abs.f32 	%f1, %f2;
	setp.lt.f32 	%p4, %f1, 0f4086232B;
	@%p4 bra 	$L__BB9_7;
	setp.lt.f64 	%p5, %fd4, 0d0000000000000000;
	add.f64 	%fd101, %fd4, 0d7FF0000000000000;
	selp.f64 	%fd108, 0d0000000000000000, %fd101, %p5;
	setp.geu.f32 	%p6, %f1, 0f40874800;
	@%p6 bra 	$L__BB9_7;
	shr.u32 	%r36, %r13, 31;
	add.s32 	%r37, %r13, %r36;
	shr.s32 	%r38, %r37, 1;
	shl.b32 	%r39, %r38, 20;
	add.s32 	%r40, %r15, %r39;
	mov.b64 	%fd102, {%r14, %r40};
	sub.s32 	%r41, %r13, %r38;
	shl.b32 	%r42, %r41, 20;
	add.s32 	%r43, %r42, 1072693248;
	mov.b32 	%r44, 0;
	mov.b64 	%fd103, {%r44, %r43};
	mul.f64 	%fd108, %fd103, %fd102;
$L__BB9_7:
	abs.f64 	%fd104, %fd108;
	setp.eq.f64 	%p7, %fd104, 0d7FF0000000000000;
	fma.rn.f64 	%fd105, %fd108, %fd5, %fd108;
	selp.f64 	%fd106, %fd108, %fd105, %p7;
	st.param.f64 	[func_retval0], %fd106;
	ret;

}


// ===== COMPILED SASS (sm_100) =====

	.target	sm_100

	.elftype	@"ET_EXEC"


//--------------------- .note.nv.tkinfo           --------------------------
	.section	.note.nv.tkinfo,"",@"SHT_NOTE"
	.sectionflags	@"SHF_NOTE_NV_TKINFO"
	.tkinfo
        /*0018*/ 	.word	0x00000002
        /*0030*/ 	.string	""
        /*0030*/ 	.string	"ptxas"
        /*0030*/ 	.string	"Cuda compilation tools, release 13.0, V13.0.88"
        /*0030*/ 	.string	"Build cuda_13.0.r13.0/compiler.36424714_0"
        /*0030*/ 	.string	"-arch sm_100 -m 64 "



//--------------------- .note.nv.cuinfo           --------------------------
	.section	.note.nv.cuinfo,"",@"SHT_NOTE"
	.sectionflags	@"SHF_NOTE_NV_CUINFO"
        /*0018*/ 	.short	0x0002
        /*001a*/ 	.short	0x0064
        /*001c*/ 	.short	0x0082
	.zero		2


//--------------------- .nv.info                  --------------------------
	.section	.nv.info,"",@"SHT_CUDA_INFO"
	.align	4


	//----- nvinfo : EIATTR_REGCOUNT
	.align		4
        /*0000*/ 	.byte	0x04, 0x2f
        /*0002*/ 	.short	(.L_1 - .L_0)
	.align		4
.L_0:
        /*0004*/ 	.word	index@(_Z13wakeGPUKernelv)
        /*0008*/ 	.word	0x00000004


	//----- nvinfo : EIATTR_FRAME_SIZE
	.align		4
.L_1:
        /*000c*/ 	.byte	0x04, 0x11
        /*000e*/ 	.short	(.L_3 - .L_2)
	.align		4
.L_2:
        /*0010*/ 	.word	index@(_Z13wakeGPUKernelv)
        /*0014*/ 	.word	0x00000000


	//----- nvinfo : EIATTR_REGCOUNT
	.align		4
.L_3:
        /*0018*/ 	.byte	0x04, 0x2f
        /*001a*/ 	.short	(.L_5 - .L_4)
	.align		4
.L_4:
        /*001c*/ 	.word	index@(_Z34separateRealAndImaginaryComponentsP6float2PfS1_l)
        /*0020*/ 	.word	0x0000000a


	//----- nvinfo : EIATTR_FRAME_SIZE
	.align		4
.L_5:
        /*0024*/ 	.byte	0x04, 0x11
        /*0026*/ 	.short	(.L_7 - .L_6)
	.align		4
.L_6:
        /*0028*/ 	.word	index@(_Z34separateRealAndImaginaryComponentsP6float2PfS1_l)
        /*002c*/ 	.word	0x00000000


	//----- nvinfo : EIATTR_REGCOUNT
	.align		4
.L_7:
        /*0030*/ 	.byte	0x04, 0x2f
        /*0032*/ 	.short	(.L_9 - .L_8)
	.align		4
.L_8:
        /*0034*/ 	.word	index@(_Z28medianOfMediansNormalisationPf)
        /*0038*/ 	.word	0x00000017


	//----- nvinfo : EIATTR_FRAME_SIZE
	.align		4
.L_9:
        /*003c*/ 	.byte	0x04, 0x11
        /*003e*/ 	.short	(.L_11 - .L_10)
	.align		4
.L_10:
        /*0040*/ 	.word	index@($__internal_2_$__cuda_sm3x_div_rn_noftz_f32_slowpath)
        /*0044*/ 	.word	0x00000000


	//----- nvinfo : EIATTR_FRAME_SIZE
	.align		4
.L_11:
        /*0048*/ 	.byte	0x04, 0x11
        /*004a*/ 	.short	(.L_13 - .L_12)
	.align		4
.L_12:
        /*004c*/ 	.word	index@(_Z28medianOfMediansNormalisationPf)
        /*0050*/ 	.word	0x00000000


	//----- nvinfo : EIATTR_REGCOUNT
	.align		4
.L_13:
        /*0054*/ 	.byte	0x04, 0x2f
        /*0056*/ 	.short	(.L_15 - .L_14)
	.align		4
.L_14:
        /*0058*/ 	.word	index@(_Z31medianOfMediansNormalisationOLDPf)
        /*005c*/ 	.word	0x00000018


	//----- nvinfo : EIATTR_FRAME_SIZE
	.align		4
.L_15:
        /*0060*/ 	.byte	0x04, 0x11
        /*0062*/ 	.short	(.L_17 - .L_16)
	.align		4
.L_16:
        /*0064*/ 	.word	index@($__internal_1_$__cuda_sm3x_div_rn_noftz_f32_slowpath)
        /*0068*/ 	.word	0x00000000


	//----- nvinfo : EIATTR_FRAME_SIZE
	.align		4
.L_17:
        /*006c*/ 	.byte	0x04, 0x11
        /*006e*/ 	.short	(.L_19 - .L_18)
	.align		4
.L_18:
        /*0070*/ 	.word	index@(_Z31medianOfMediansNormalisationOLDPf)
        /*0074*/ 	.word	0x00000000


	//----- nvinfo : EIATTR_REGCOUNT
	.align		4
.L_19:
        /*0078*/ 	.byte	0x04, 0x2f
        /*007a*/ 	.short	(.L_21 - .L_20)
	.align		4
.L_20:
        /*007c*/ 	.word	index@(_Z16magnitudeSquaredPfS_S_l)
        /*0080*/ 	.word	0x0000000c


	//----- nvinfo : EIATTR_FRAME_SIZE
	.align		4
.L_21:
        /*0084*/ 	.byte	0x04, 0x11
        /*0086*/ 	.short	(.L_23 - .L_22)
	.align		4
.L_22:
        /*0088*/ 	.word	index@(_Z16magnitudeSquaredPfS_S_l)
        /*008c*/ 	.word	0x00000000


	//----- nvinfo : EIATTR_REGCOUNT
	.align		4
.L_23:
        /*0090*/ 	.byte	0x04, 0x2f
        /*0092*/ 	.short	(.L_25 - .L_24)
	.align		4
.L_24:
        /*0094*/ 	.word	index@(_Z17decimateHarmonicsPfS_S_S_l)
        /*0098*/ 	.word	0x00000016


	//----- nvinfo : EIATTR_FRAME_SIZE
	.align		4
.L_25:
        /*009c*/ 	.byte	0x04, 0x11
        /*009e*/ 	.short	(.L_27 - .L_26)
	.align		4
.L_26:
        /*00a0*/ 	.word	index@(_Z17decimateHarmonicsPfS_S_S_l)
        /*00a4*/ 	.word	0x00000000


	//----- nvinfo : EIATTR_REGCOUNT
	.align		4
.L_27:
        /*00a8*/ 	.byte	0x04, 0x2f
        /*00aa*/ 	.short	(.L_29 - .L_28)
	.align		4
.L_28:
        /*00ac*/ 	.word	index@(_Z23boxcarFilterArrayROLLEDPfP9candidateili)
        /*00b0*/ 	.word	0x00000012


	//----- nvinfo : EIATTR_FRAME_SIZE
	.align		4
.L_29:
        /*00b4*/ 	.byte	0x04, 0x11
        /*00b6*/ 	.short	(.L_31 - .L_30)
	.align		4
.L_30:
        /*00b8*/ 	.word	index@(_Z23boxcarFilterArrayROLLEDPfP9candidateili)
        /*00bc*/ 	.word	0x00000000


	//----- nvinfo : EIATTR_REGCOUNT
	.align		4
.L_31:
        /*00c0*/ 	.byte	0x04, 0x2f
        /*00c2*/ 	.short	(.L_33 - .L_32)
	.align		4
.L_32:
        /*00c4*/ 	.word	index@(_Z17boxcarFilterArrayPfP9candidateili)
        /*00c8*/ 	.word	0x0000001a


	//----- nvinfo : EIATTR_FRAME_SIZE
	.align		4
.L_33:
        /*00cc*/ 	.byte	0x04, 0x11
        /*00ce*/ 	.short	(.L_35 - .L_34)
	.align		4
.L_34:
        /*00d0*/ 	.word	index@(_Z17boxcarFilterArrayPfP9candidateili)
        /*00d4*/ 	.word	0x00000000


	//----- nvinfo : EIATTR_REGCOUNT
	.align		4
.L_35:
        /*00d8*/ 	.byte	0x04, 0x2f
        /*00da*/ 	.short	(.L_37 - .L_36)
	.align		4
.L_36:
        /*00dc*/ 	.word	index@(_Z13calculateLogpP9candidateli)
        /*00e0*/ 	.word	0x00000020


	//----- nvinfo : EIATTR_FRAME_SIZE
	.align		4
.L_37:
        /*00e4*/ 	.byte	0x04, 0x11
        /*00e6*/ 	.short	(.L_39 - .L_38)
	.align		4
.L_38:
        /*00e8*/ 	.word	index@($_Z13calculateLogpP9candidateli$__internal_accurate_pow)
        /*00ec*/ 	.word	0x00000000


	//----- nvinfo : EIATTR_FRAME_SIZE
	.align		4
.L_39:
        /*00f0*/ 	.byte	0x04, 0x11
        /*00f2*/ 	.short	(.L_41 - .L_40)
	.align		4
.L_40:
        /*00f4*/ 	.word	index@($__internal_0_$__cuda_sm20_div_rn_f64_full)
        /*00f8*/ 	.word	0x00000000


	//----- nvinfo : EIATTR_FRAME_SIZE
	.align		4
.L_41:
        /*00fc*/ 	.byte	0x04, 0x11
        /*00fe*/ 	.short	(.L_43 - .L_42)
	.align		4
.L_42:
        /*0100*/ 	.word	index@(_Z13calculateLogpP9candidateli)
        /*0104*/ 	.word	0x00000000


	//----- nvinfo : EIATTR_MIN_STACK_SIZE
	.align		4
.L_43:
        /*0108*/ 	.byte	0x04, 0x12
        /*010a*/ 	.short	(.L_45 - .L_44)
	.align		4
.L_44:
        /*010c*/ 	.word	index@(_Z13calculateLogpP9candidateli)
        /*0110*/ 	.word	0x00000000


	//----- nvinfo : EIATTR_MIN_STACK_SIZE
	.align		4
.L_45:
        /*0114*/ 	.byte	0x04, 0x12
        /*0116*/ 	.short	(.L_47 - .L_46)
	.align		4
.L_46:
        /*0118*/ 	.word	index@(_Z17boxcarFilterArrayPfP9candidateili)
        /*011c*/ 	.word	0x00000000


	//----- nvinfo : EIATTR_MIN_STACK_SIZE
	.align		4
.L_47:
        /*0120*/ 	.byte	0x04, 0x12
        /*0122*/ 	.short	(.L_49 - .L_48)
	.align		4
.L_48:
        /*0124*/ 	.word	index@(_Z23boxcarFilterArrayROLLEDPfP9candidateili)
        /*0128*/ 	.word	0x00000000


	//----- nvinfo : EIATTR_MIN_STACK_SIZE
	.align		4
.L_49:
        /*012c*/ 	.byte	0x04, 0x12
        /*012e*/ 	.short	(.L_51 - .L_50)
	.align		4
.L_50:
        /*0130*/ 	.word	index@(_Z17decimateHarmonicsPfS_S_S_l)
        /*0134*/ 	.word	0x00000000


	//----- nvinfo : EIATTR_MIN_STACK_SIZE
	.align		4
.L_51:
        /*0138*/ 	.byte	0x04, 0x12
        /*013a*/ 	.short	(.L_53 - .L_52)
	.align		4
.L_52:
        /*013c*/ 	.word	index@(_Z16magnitudeSquaredPfS_S_l)
        /*0140*/ 	.word	0x00000000


	//----- nvinfo : EIATTR_MIN_STACK_SIZE
	.align		4
.L_53:
        /*0144*/ 	.byte	0x04, 0x12
        /*0146*/ 	.short	(.L_55 - .L_54)
	.align		4
.L_54:
        /*0148*/ 	.word	index@(_Z31medianOfMediansNormalisationOLDPf)
        /*014c*/ 	.word	0x00000000


	//----- nvinfo : EIATTR_MIN_STACK_SIZE
	.align		4
.L_55:
        /*0150*/ 	.byte	0x04, 0x12
        /*0152*/ 	.short	(.L_57 - .L_56)
	.align		4
.L_56:
        /*0154*/ 	.word	index@(_Z28medianOfMediansNormalisationPf)
        /*0158*/ 	.word	0x00000000


	//----- nvinfo : EIATTR_MIN_STACK_SIZE
	.align		4
.L_57:
        /*015c*/ 	.byte	0x04, 0x12
        /*015e*/ 	.short	(.L_59 - .L_58)
	.align		4
.L_58:
        /*0160*/ 	.word	index@(_Z34separateRealAndImaginaryComponentsP6float2PfS1_l)
        /*0164*/ 	.word	0x00000000


	//----- nvinfo : EIATTR_MIN_STACK_SIZE
	.align		4
.L_59:
        /*0168*/ 	.byte	0x04, 0x12
        /*016a*/ 	.short	(.L_61 - .L_60)
	.align		4
.L_60:
        /*016c*/ 	.word	index@(_Z13wakeGPUKernelv)
        /*0170*/ 	.word	0x00000000
.L_61:


//--------------------- .nv.compat                --------------------------
	.section	.nv.compat,"",@"SHT_CUDA_COMPAT_INFO"
	.align	4
        /*0000*/ 	.byte	0x02, 0x09, 0x00, 0x00, 0x02, 0x02, 0x01, 0x00, 0x02, 0x05, 0x05, 0x00, 0x03, 0x07, 0x01, 0x01
        /*0010*/ 	.byte	0x02, 0x03, 0x00, 0x00, 0x02, 0x06, 0x01, 0x00, 0x04, 0x0b, 0x08, 0x00, 0x01, 0x00, 0x00, 0x00
        /*0020*/ 	.byte	0x00, 0x00, 0x00, 0x00


//--------------------- .nv.info._Z13calculateLogpP9candidateli --------------------------
	.section	.nv.info._Z13calculateLogpP9candidateli,"",@"SHT_CUDA_INFO"
	.sectionflags	@""
	.align	4


	//----- nvinfo : EIATTR_CUDA_API_VERSION
	.align		4
        /*0000*/ 	.byte	0x04, 0x37
        /*0002*/ 	.short	(.L_63 - .L_62)
.L_62:
        /*0004*/ 	.word	0x00000082


	//----- nvinfo : EIATTR_KPARAM_INFO
	.align		4
.L_63:
        /*0008*/ 	.byte	0x04, 0x17
        /*000a*/ 	.short	(.L_65 - .L_64)
.L_64:
        /*000c*/ 	.word	0x00000000
        /*0010*/ 	.short	0x0002
        /*0012*/ 	.short	0x0010
        /*0014*/ 	.byte	0x00, 0xf0, 0x11, 0x00


	//----- nvinfo : EIATTR_KPARAM_INFO
	.align		4
.L_65:
        /*0018*/ 	.byte	0x04, 0x17
        /*001a*/ 	.short	(.L_67 - .L_66)
.L_66:
        /*001c*/ 	.word	0x00000000
        /*0020*/ 	.short	0x0001
        /*0022*/ 	.short	0x0008
        /*0024*/ 	.byte	0x00, 0xf0, 0x21, 0x00


	//----- nvinfo : EIATTR_KPARAM_INFO
	.align		4
.L_67:
        /*0028*/ 	.byte	0x04, 0x17
        /*002a*/ 	.short	(.L_69 - .L_68)
.L_68:
        /*002c*/ 	.word	0x00000000
        /*0030*/ 	.short	0x0000
        /*0032*/ 	.short	0x0000
        /*0034*/ 	.byte	0x00, 0xf5, 0x21, 0x00


	//----- nvinfo : EIATTR_SPARSE_MMA_MASK
	.align		4
.L_69:
        /*0038*/ 	.byte	0x03, 0x50
        /*003a*/ 	.short	0x0000


	//----- nvinfo : EIATTR_MAXREG_COUNT
	.align		4
        /*003c*/ 	.byte	0x03, 0x1b
        /*003e*/ 	.short	0x00ff


	//----- nvinfo : EIATTR_MERCURY_ISA_VERSION
	.align		4
        /*0040*/ 	.byte	0x03, 0x5f
        /*0042*/ 	.short	0x0101


	//----- nvinfo : EIATTR_VRC_CTA_INIT_COUNT
	.align		4
        /*0044*/ 	.byte	0x02, 0x4a
	.zero		1
	.zero		1


	//----- nvinfo : EIATTR_EXIT_INSTR_OFFSETS
	.align		4
        /*0048*/ 	.byte	0x04, 0x1c
        /*004a*/ 	.short	(.L_71 - .L_70)


	//   ....[0]....
.L_70:
        /*004c*/ 	.word	0x00000090


	//   ....[1]....
        /*0050*/ 	.word	0x00002140


	//----- nvinfo : EIATTR_CRS_STACK_SIZE
	.align		4
.L_71:
        /*0054*/ 	.byte	0x04, 0x1e
        /*0056*/ 	.short	(.L_73 - .L_72)
.L_72:
        /*0058*/ 	.word	0x00000000


	//----- nvinfo : EIATTR_CBANK_PARAM_SIZE
	.align		4
.L_73:
        /*005c*/ 	.byte	0x03, 0x19
        /*005e*/ 	.short	0x0014


	//----- nvinfo : EIATTR_PARAM_CBANK
	.align		4
        /*0060*/ 	.byte	0x04, 0x0a
        /*0062*/ 	.short	(.L_75 - .L_74)
	.align		4
.L_74:
        /*0064*/ 	.word	index@(.nv.constant0._Z13calculateLogpP9candidateli)
        /*0068*/ 	.short	0x0380
        /*006a*/ 	.short	0x0014


	//----- nvinfo : EIATTR_SW_WAR
	.align		4
.L_75:
        /*006c*/ 	.byte	0x04, 0x36
        /*006e*/ 	.short	(.L_77 - .L_76)
.L_76:
        /*0070*/ 	.word	0x00000008
.L_77:


//--------------------- .nv.info._Z17boxcarFilterArrayPfP9candidateili --------------------------
	.section	.nv.info._Z17boxcarFilterArrayPfP9candidateili,"",@"SHT_CUDA_INFO"
	.sectionflags	@""
	.align	4


	//----- nvinfo : EIATTR_CUDA_API_VERSION
	.align		4
        /*0000*/ 	.byte	0x04, 0x37
        /*0002*/ 	.short	(.L_79 - .L_78)
.L_78:
        /*0004*/ 	.word	0x00000082


	//----- nvinfo : EIATTR_KPARAM_INFO
	.align		4
.L_79:
        /*0008*/ 	.byte	0x04, 0x17
        /*000a*/ 	.short	(.L_81 - .L_80)
.L_80:
        /*000c*/ 	.word	0x00000000
        /*0010*/ 	.short	0x0004
        /*0012*/ 	.short	0x0020
        /*0014*/ 	.byte	0x00, 0xf0, 0x11, 0x00


	//----- nvinfo : EIATTR_KPARAM_INFO
	.align		4
.L_81:
        /*0018*/ 	.byte	0x04, 0x17
        /*001a*/ 	.short	(.L_83 - .L_82)
.L_82:
        /*001c*/ 	.word	0x00000000
        /*0020*/ 	.short	0x0003
        /*0022*/ 	.short	0x0018
        /*0024*/ 	.byte	0x00, 0xf0, 0x21, 0x00


	//----- nvinfo : EIATTR_KPARAM_INFO
	.align		4
.L_83:
        /*0028*/ 	.byte	0x04, 0x17
        /*002a*/ 	.short	(.L_85 - .L_84)
.L_84:
        /*002c*/ 	.word	0x00000000
        /*0030*/ 	.short	0x0002
        /*0032*/ 	.short	0x0010
        /*0034*/ 	.byte	0x00, 0xf0, 0x11, 0x00


	//----- nvinfo : EIATTR_KPARAM_INFO
	.align		4
.L_85:
        /*0038*/ 	.byte	0x04, 0x17
        /*003a*/ 	.short	(.L_87 - .L_86)
.L_86:
        /*003c*/ 	.word	0x00000000
        /*0040*/ 	.short	0x0001
        /*0042*/ 	.short	0x0008
        /*0044*/ 	.byte	0x00, 0xf5, 0x21, 0x00


	//----- nvinfo : EIATTR_KPARAM_INFO
	.align		4
.L_87:
        /*0048*/ 	.byte	0x04, 0x17
        /*004a*/ 	.short	(.L_89 - .L_88)
.L_88:
        /*004c*/ 	.word	0x00000000
        /*0050*/ 	.short	0x0000
        /*0052*/ 	.short	0x0000
        /*0054*/ 	.byte	0x00, 0xf5, 0x21, 0x00


	//----- nvinfo : EIATTR_SPARSE_MMA_MASK
	.align		4
.L_89:
        /*0058*/ 	.byte	0x03, 0x50
        /*005a*/ 	.short	0x0000


	//----- nvinfo : EIATTR_MAXREG_COUNT
	.align		4
        /*005c*/ 	.byte	0x03, 0x1b
        /*005e*/ 	.short	0x00ff


	//----- nvinfo : EIATTR_NUM_BARRIERS
	.align		4
        /*0060*/ 	.byte	0x02, 0x4c
        /*0062*/ 	.byte	0x01
	.zero		1


	//----- nvinfo : EIATTR_MERCURY_ISA_VERSION
	.align		4
        /*0064*/ 	.byte	0x03, 0x5f
        /*0066*/ 	.short	0x0101


	//----- nvinfo : EIATTR_VRC_CTA_INIT_COUNT
	.align		4
        /*0068*/ 	.byte	0x02, 0x4a
	.zero		1
	.zero		1


	//----- nvinfo : EIATTR_EXIT_INSTR_OFFSETS
	.align		4
        /*006c*/ 	.byte	0x04, 0x1c
        /*006e*/ 	.short	(.L_91 - .L_90)


	//   ....[0]....
.L_90:
        /*0070*/ 	.word	0x00003570


	//   ....[1]....
        /*0074*/ 	.word	0x000036a0


	//----- nvinfo : EIATTR_CRS_STACK_SIZE
	.align		4
.L_91:
        /*0078*/ 	.byte	0x04, 0x1e
        /*007a*/ 	.short	(.L_93 - .L_92)
.L_92:
        /*007c*/ 	.word	0x00000000


	//----- nvinfo : EIATTR_CBANK_PARAM_SIZE
	.align		4
.L_93:
        /*0080*/ 	.byte	0x03, 0x19
        /*0082*/ 	.short	0x0024


	//----- nvinfo : EIATTR_PARAM_CBANK
	.align		4
        /*0084*/ 	.byte	0x04, 0x0a
        /*0086*/ 	.short	(.L_95 - .L_94)
	.align		4
.L_94:
        /*0088*/ 	.word	index@(.nv.constant0._Z17boxcarFilterArrayPfP9candidateili)
        /*008c*/ 	.short	0x0380
        /*008e*/ 	.short	0x0024


	//----- nvinfo : EIATTR_SW_WAR
	.align		4
.L_95:
        /*0090*/ 	.byte	0x04, 0x36
        /*0092*/ 	.short	(.L_97 - .L_96)
.L_96:
        /*0094*/ 	.word	0x00000008
.L_97:


//--------------------- .nv.info._Z23boxcarFilterArrayROLLEDPfP9candidateili --------------------------
	.section	.nv.info._Z23boxcarFilterArrayROLLEDPfP9candidateili,"",@"SHT_CUDA_INFO"
	.sectionflags	@""
	.align	4


	//----- nvinfo : EIATTR_CUDA_API_VERSION
	.align		4
        /*0000*/ 	.byte	0x04, 0x37
        /*0002*/ 	.short	(.L_99 - .L_98)
.L_98:
        /*0004*/ 	.word	0x00000082


	//----- nvinfo : EIATTR_KPARAM_INFO
	.align		4
.L_99:
        /*0008*/ 	.byte	0x04, 0x17
        /*000a*/ 	.short	(.L_101 - .L_100)
.L_100:
        /*000c*/ 	.word	0x00000000
        /*0010*/ 	.short	0x0004
        /*0012*/ 	.short	0x0020
        /*0014*/ 	.byte	0x00, 0xf0, 0x11, 0x00


	//----- nvinfo : EIATTR_KPARAM_INFO
	.align		4
.L_101:
        /*0018*/ 	.byte	0x04, 0x17
        /*001a*/ 	.short	(.L_103 - .L_102)
.L_102:
        /*001c*/ 	.word	0x00000000
        /*0020*/ 	.short	0x0003
        /*0022*/ 	.short	0x0018
        /*0024*/ 	.byte	0x00, 0xf0, 0x21, 0x00


	//----- nvinfo : EIATTR_KPARAM_INFO
	.align		4
.L_103:
        /*0028*/ 	.byte	0x04, 0x17
        /*002a*/ 	.short	(.L_105 - .L_104)
.L_104:
        /*002c*/ 	.word	0x00000000
        /*0030*/ 	.short	0x0002
        /*0032*/ 	.short	0x0010
        /*0034*/ 	.byte	0x00, 0xf0, 0x11, 0x00


	//----- nvinfo : EIATTR_KPARAM_INFO
	.align		4
.L_105:
        /*0038*/ 	.byte	0x04, 0x17
        /*003a*/ 	.short	(.L_107 - .L_106)
.L_106:
        /*003c*/ 	.word	0x00000000
        /*0040*/ 	.short	0x0001
        /*0042*/ 	.short	0x0008
        /*0044*/ 	.byte	0x00, 0xf5, 0x21, 0x00


	//----- nvinfo : EIATTR_KPARAM_INFO
	.align		4
.L_107:
        /*0048*/ 	.byte	0x04, 0x17
        /*004a*/ 	.short	(.L_109 - .L_108)
.L_108:
        /*004c*/ 	.word	0x00000000
        /*0050*/ 	.short	0x0000
        /*0052*/ 	.short	0x0000
        /*0054*/ 	.byte	0x00, 0xf5, 0x21, 0x00


	//----- nvinfo : EIATTR_SPARSE_MMA_MASK
	.align		4
.L_109:
        /*0058*/ 	.byte	0x03, 0x50
        /*005a*/ 	.short	0x0000


	//----- nvinfo : EIATTR_MAXREG_COUNT
	.align		4
        /*005c*/ 	.byte	0x03, 0x1b
        /*005e*/ 	.short	0x00ff


	//----- nvinfo : EIATTR_NUM_BARRIERS
	.align		4
        /*0060*/ 	.byte	0x02, 0x4c
        /*0062*/ 	.byte	0x01
	.zero		1


	//----- nvinfo : EIATTR_MERCURY_ISA_VERSION
	.align		4
        /*0064*/ 	.byte	0x03, 0x5f
        /*0066*/ 	.short	0x0101


	//----- nvinfo : EIATTR_VRC_CTA_INIT_COUNT
	.align		4
        /*0068*/ 	.byte	0x02, 0x4a
	.zero		1
	.zero		1


	//----- nvinfo : EIATTR_EXIT_INSTR_OFFSETS
	.align		4
        /*006c*/ 	.byte	0x04, 0x1c
        /*006e*/ 	.short	(.L_111 - .L_110)


	//   ....[0]....
.L_110:
        /*0070*/ 	.word	0x00000520


	//   ....[1]....
        /*0074*/ 	.word	0x00000650


	//----- nvinfo : EIATTR_CRS_STACK_SIZE
	.align		4
.L_111:
        /*0078*/ 	.byte	0x04, 0x1e
        /*007a*/ 	.short	(.L_113 - .L_112)
.L_112:
        /*007c*/ 	.word	0x00000000


	//----- nvinfo : EIATTR_CBANK_PARAM_SIZE
	.align		4
.L_113:
        /*0080*/ 	.byte	0x03, 0x19
        /*0082*/ 	.short	0x0024


	//----- nvinfo : EIATTR_PARAM_CBANK
	.align		4
        /*0084*/ 	.byte	0x04, 0x0a
        /*0086*/ 	.short	(.L_115 - .L_114)
	.align		4
.L_114:
        /*0088*/ 	.word	index@(.nv.constant0._Z23boxcarFilterArrayROLLEDPfP9candidateili)
        /*008c*/ 	.short	0x0380
        /*008e*/ 	.short	0x0024


	//----- nvinfo : EIATTR_SW_WAR
	.align		4
.L_115:
        /*0090*/ 	.byte	0x04, 0x36
        /*0092*/ 	.short	(.L_117 - .L_116)
.L_116:
        /*0094*/ 	.word	0x00000008
.L_117:


//--------------------- .nv.info._Z17decimateHarmonicsPfS_S_S_l --------------------------
	.section	.nv.info._Z17decimateHarmonicsPfS_S_S_l,"",@"SHT_CUDA_INFO"
	.sectionflags	@""
	.align	4


	//----- nvinfo : EIATTR_CUDA_API_VERSION
	.align		4
        /*0000*/ 	.byte	0x04, 0x37
        /*0002*/ 	.short	(.L_119 - .L_118)
.L_118:
        /*0004*/ 	.word	0x00000082


	//----- nvinfo : EIATTR_KPARAM_INFO
	.align		4
.L_119:
        /*0008*/ 	.byte	0x04, 0x17
        /*000a*/ 	.short	(.L_121 - .L_120)
.L_120:
        /*000c*/ 	.word	0x00000000
        /*0010*/ 	.short	0x0004
        /*0012*/ 	.short	0x0020
        /*0014*/ 	.byte	0x00, 0xf0, 0x21, 0x00


	//----- nvinfo : EIATTR_KPARAM_INFO
	.align		4
.L_121:
        /*0018*/ 	.byte	0x04, 0x17
        /*001a*/ 	.short	(.L_123 - .L_122)
.L_122:
        /*001c*/ 	.word	0x00000000
        /*0020*/ 	.short	0x0003
        /*0022*/ 	.short	0x0018
        /*0024*/ 	.byte	0x00, 0xf5, 0x21, 0x00


	//----- nvinfo : EIATTR_KPARAM_INFO
	.align		4
.L_123:
        /*0028*/ 	.byte	0x04, 0x17
        /*002a*/ 	.short	(.L_125 - .L_124)
.L_124:
        /*002c*/ 	.word	0x00000000
        /*0030*/ 	.short	0x0002
        /*0032*/ 	.short	0x0010
        /*0034*/ 	.byte	0x00, 0xf5, 0x21, 0x00


	//----- nvinfo : EIATTR_KPARAM_INFO
	.align		4
.L_125:
        /*0038*/ 	.byte	0x04, 0x17
        /*003a*/ 	.short	(.L_127 - .L_126)
.L_126:
        /*003c*/ 	.word	0x00000000
        /*0040*/ 	.short	0x0001
        /*0042*/ 	.short	0x0008
        /*0044*/ 	.byte	0x00, 0xf5, 0x21, 0x00


	//----- nvinfo : EIATTR_KPARAM_INFO
	.align		4
.L_127:
        /*0048*/ 	.byte	0x04, 0x17
        /*004a*/ 	.short	(.L_129 - .L_128)
.L_128:
        /*004c*/ 	.word	0x00000000
        /*0050*/ 	.short	0x0000
        /*0052*/ 	.short	0x0000
        /*0054*/ 	.byte	0x00, 0xf5, 0x21, 0x00


	//----- nvinfo : EIATTR_SPARSE_MMA_MASK
	.align		4
.L_129:
        /*0058*/ 	.byte	0x03, 0x50
        /*005a*/ 	.short	0x0000


	//----- nvinfo : EIATTR_MAXREG_COUNT
	.align		4
        /*005c*/ 	.byte	0x03, 0x1b
        /*005e*/ 	.short	0x00ff


	//----- nvinfo : EIATTR_MERCURY_ISA_VERSION
	.align		4
        /*0060*/ 	.byte	0x03, 0x5f
        /*0062*/ 	.short	0x0101


	//----- nvinfo : EIATTR_VRC_CTA_INIT_COUNT
	.align		4
        /*0064*/ 	.byte	0x02, 0x4a
	.zero		1
	.zero		1


	//----- nvinfo : EIATTR_EXIT_INSTR_OFFSETS
	.align		4
        /*0068*/ 	.byte	0x04, 0x1c
        /*006a*/ 	.short	(.L_131 - .L_130)


	//   ....[0]....
.L_130:
        /*006c*/ 	.word	0x000002d0


	//   ....[1]....
        /*0070*/ 	.word	0x00000400


	//----- nvinfo : EIATTR_CBANK_PARAM_SIZE
	.align		4
.L_131:
        /*0074*/ 	.byte	0x03, 0x19
        /*0076*/ 	.short	0x0028


	//----- nvinfo : EIATTR_PARAM_CBANK
	.align		4
        /*0078*/ 	.byte	0x04, 0x0a
        /*007a*/ 	.short	(.L_133 - .L_132)
	.align		4
.L_132:
        /*007c*/ 	.word	index@(.nv.constant0._Z17decimateHarmonicsPfS_S_S_l)
        /*0080*/ 	.short	0x0380
        /*0082*/ 	.short	0x0028


	//----- nvinfo : EIATTR_SW_WAR
	.align		4
.L_133:
        /*0084*/ 	.byte	0x04, 0x36
        /*0086*/ 	.short	(.L_135 - .L_134)
.L_134:
        /*0088*/ 	.word	0x00000008
.L_135:


//--------------------- .nv.info._Z16magnitudeSquaredPfS_S_l --------------------------
	.section	.nv.info._Z16magnitudeSquaredPfS_S_l,"",@"SHT_CUDA_INFO"
	.sectionflags	@""
	.align	4


	//----- nvinfo : EIATTR_CUDA_API_VERSION
	.align		4
        /*0000*/ 	.byte	0x04, 0x37
        /*0002*/ 	.short	(.L_137 - .L_136)
.L_136:
        /*0004*/ 	.word	0x00000082


	//----- nvinfo : EIATTR_KPARAM_INFO
	.align		4
.L_137:
        /*0008*/ 	.byte	0x04, 0x17
        /*000a*/ 	.short	(.L_139 - .L_138)
.L_138:
        /*000c*/ 	.word	0x00000000
        /*0010*/ 	.short	0x0003
        /*0012*/ 	.short	0x0018
        /*0014*/ 	.byte	0x00, 0xf0, 0x21, 0x00


	//----- nvinfo : EIATTR_KPARAM_INFO
	.align		4
.L_139:
        /*0018*/ 	.byte	0x04, 0x17
        /*001a*/ 	.short	(.L_141 - .L_140)
.L_140:
        /*001c*/ 	.word	0x00000000
        /*0020*/ 	.short	0x0002
        /*0022*/ 	.short	0x0010
        /*0024*/ 	.byte	0x00, 0xf5, 0x21, 0x00


	//----- nvinfo : EIATTR_KPARAM_INFO
	.align		4
.L_141:
        /*0028*/ 	.byte	0x04, 0x17
        /*002a*/ 	.short	(.L_143 - .L_142)
.L_142:
        /*002c*/ 	.word	0x00000000
        /*0030*/ 	.short	0x0001
        /*0032*/ 	.short	0x0008
        /*0034*/ 	.byte	0x00, 0xf5, 0x21, 0x00


	//----- nvinfo : EIATTR_KPARAM_INFO
	.align		4
.L_143:
        /*0038*/ 	.byte	0x04, 0x17
        /*003a*/ 	.short	(.L_145 - .L_144)
.L_144:
        /*003c*/ 	.word	0x00000000
        /*0040*/ 	.short	0x0000
        /*0042*/ 	.short	0x0000
        /*0044*/ 	.byte	0x00, 0xf5, 0x21, 0x00


	//----- nvinfo : EIATTR_SPARSE_MMA_MASK
	.align		4
.L_145:
        /*0048*/ 	.byte	0x03, 0x50
        /*004a*/ 	.short	0x0000


	//----- nvinfo : EIATTR_MAXREG_COUNT
	.align		4
        /*004c*/ 	.byte	0x03, 0x1b
        /*004e*/ 	.short	0x00ff


	//----- nvinfo : EIATTR_MERCURY_ISA_VERSION
	.align		4
        /*0050*/ 	.byte	0x03, 0x5f
        /*0052*/ 	.short	0x0101


	//----- nvinfo : EIATTR_VRC_CTA_INIT_COUNT
	.align		4
        /*0054*/ 	.byte	0x02, 0x4a
	.zero		1
	.zero		1


	//----- nvinfo : EIATTR_EXIT_INSTR_OFFSETS
	.align		4
        /*0058*/ 	.byte	0x04, 0x1c
        /*005a*/ 	.short	(.L_147 - .L_146)


	//   ....[0]....
.L_146:
        /*005c*/ 	.word	0x00000090


	//   ....[1]....
        /*0060*/ 	.word	0x000001a0


	//----- nvinfo : EIATTR_CBANK_PARAM_SIZE
	.align		4
.L_147:
        /*0064*/ 	.byte	0x03, 0x19
        /*0066*/ 	.short	0x0020


	//----- nvinfo : EIATTR_PARAM_CBANK
	.align		4
        /*0068*/ 	.byte	0x04, 0x0a
        /*006a*/ 	.short	(.L_149 - .L_148)
	.align		4
.L_148:
        /*006c*/ 	.word	index@(.nv.constant0._Z16magnitudeSquaredPfS_S_l)
        /*0070*/ 	.short	0x0380
        /*0072*/ 	.short	0x0020


	//----- nvinfo : EIATTR_SW_WAR
	.align		4
.L_149:
        /*0074*/ 	.byte	0x04, 0x36
        /*0076*/ 	.short	(.L_151 - .L_150)
.L_150:
        /*0078*/ 	.word	0x00000008
.L_151:


//--------------------- .nv.info._Z31medianOfMediansNormalisationOLDPf --------------------------
	.section	.nv.info._Z31medianOfMediansNormalisationOLDPf,"",@"SHT_CUDA_INFO"
	.sectionflags	@""
	.align	4


	//----- nvinfo : EIATTR_CUDA_API_VERSION
	.align		4
        /*0000*/ 	.byte	0x04, 0x37
        /*0002*/ 	.short	(.L_153 - .L_152)
.L_152:
        /*0004*/ 	.word	0x00000082


	//----- nvinfo : EIATTR_KPARAM_INFO
	.align		4
.L_153:
        /*0008*/ 	.byte	0x04, 0x17
        /*000a*/ 	.short	(.L_155 - .L_154)
.L_154:
        /*000c*/ 	.word	0x00000000
        /*0010*/ 	.short	0x0000
        /*0012*/ 	.short	0x0000
        /*0014*/ 	.byte	0x00, 0xf5, 0x21, 0x00


	//----- nvinfo : EIATTR_SPARSE_MMA_MASK
	.align		4
.L_155:
        /*0018*/ 	.byte	0x03, 0x50
        /*001a*/ 	.short	0x0000


	//----- nvinfo : EIATTR_MAXREG_COUNT
	.align		4
        /*001c*/ 	.byte	0x03, 0x1b
        /*001e*/ 	.short	0x00ff


	//----- nvinfo : EIATTR_NUM_BARRIERS
	.align		4
        /*0020*/ 	.byte	0x02, 0x4c
        /*0022*/ 	.byte	0x01
	.zero		1


	//----- nvinfo : EIATTR_MERCURY_ISA_VERSION
	.align		4
        /*0024*/ 	.byte	0x03, 0x5f
        /*0026*/ 	.short	0x0101


	//----- nvinfo : EIATTR_VRC_CTA_INIT_COUNT
	.align		4
        /*0028*/ 	.byte	0x02, 0x4a
	.zero		1
	.zero		1


	//----- nvinfo : EIATTR_EXIT_INSTR_OFFSETS
	.align		4
        /*002c*/ 	.byte	0x04, 0x1c
        /*002e*/ 	.short	(.L_157 - .L_156)


	//   ....[0]....
.L_156:
        /*0030*/ 	.word	0x000018c0


	//----- nvinfo : EIATTR_CRS_STACK_SIZE
	.align		4
.L_157:
        /*0034*/ 	.byte	0x04, 0x1e
        /*0036*/ 	.short	(.L_159 - .L_158)
.L_158:
        /*0038*/ 	.word	0x00000000


	//----- nvinfo : EIATTR_CBANK_PARAM_SIZE
	.align		4
.L_159:
        /*003c*/ 	.byte	0x03, 0x19
        /*003e*/ 	.short	0x0008


	//----- nvinfo : EIATTR_PARAM_CBANK
	.align		4
        /*0040*/ 	.byte	0x04, 0x0a
        /*0042*/ 	.short	(.L_161 - .L_160)
	.align		4
.L_160:
        /*0044*/ 	.word	index@(.nv.constant0._Z31medianOfMediansNormalisationOLDPf)
        /*0048*/ 	.short	0x0380
        /*004a*/ 	.short	0x0008


	//----- nvinfo : EIATTR_SW_WAR
	.align		4
.L_161:
        /*004c*/ 	.byte	0x04, 0x36
        /*004e*/ 	.short	(.L_163 - .L_162)
.L_162:
        /*0050*/ 	.word	0x00000008
.L_163:


//--------------------- .nv.info._Z28medianOfMediansNormalisationPf --------------------------
	.section	.nv.info._Z28medianOfMediansNormalisationPf,"",@"SHT_CUDA_INFO"
	.sectionflags	@""
	.align	4


	//----- nvinfo : EIATTR_CUDA_API_VERSION
	.align		4
        /*0000*/ 	.byte	0x04, 0x37
        /*0002*/ 	.short	(.L_165 - .L_164)
.L_164:
        /*0004*/ 	.word	0x00000082


	//----- nvinfo : EIATTR_KPARAM_INFO
	.align		4
.L_165:
        /*0008*/ 	.byte	0x04, 0x17
        /*000a*/ 	.short	(.L_167 - .L_166)
.L_166:
        /*000c*/ 	.word	0x00000000
        /*0010*/ 	.short	0x0000
        /*0012*/ 	.short	0x0000
        /*0014*/ 	.byte	0x00, 0xf5, 0x21, 0x00


	//----- nvinfo : EIATTR_SPARSE_MMA_MASK
	.align		4
.L_167:
        /*0018*/ 	.byte	0x03, 0x50
        /*001a*/ 	.short	0x0000


	//----- nvinfo : EIATTR_MAXREG_COUNT
	.align		4
        /*001c*/ 	.byte	0x03, 0x1b
        /*001e*/ 	.short	0x00ff


	//----- nvinfo : EIATTR_NUM_BARRIERS
	.align		4
        /*0020*/ 	.byte	0x02, 0x4c
        /*0022*/ 	.byte	0x01
	.zero		1


	//----- nvinfo : EIATTR_MERCURY_ISA_VERSION
	.align		4
        /*0024*/ 	.byte	0x03, 0x5f
        /*0026*/ 	.short	0x0101


	//----- nvinfo : EIATTR_VRC_CTA_INIT_COUNT
	.align		4
        /*0028*/ 	.byte	0x02, 0x4a
	.zero		1
	.zero		1


	//----- nvinfo : EIATTR_EXIT_INSTR_OFFSETS
	.align		4
        /*002c*/ 	.byte	0x04, 0x1c
        /*002e*/ 	.short	(.L_169 - .L_168)


	//   ....[0]....
.L_168:
        /*0030*/ 	.word	0x00001790


	//----- nvinfo : EIATTR_CRS_STACK_SIZE
	.align		4
.L_169:
        /*0034*/ 	.byte	0x04, 0x1e
        /*0036*/ 	.short	(.L_171 - .L_170)
.L_170:
        /*0038*/ 	.word	0x00000000


	//----- nvinfo : EIATTR_CBANK_PARAM_SIZE
	.align		4
.L_171:
        /*003c*/ 	.byte	0x03, 0x19
        /*003e*/ 	.short	0x0008


	//----- nvinfo : EIATTR_PARAM_CBANK
	.align		4
        /*0040*/ 	.byte	0x04, 0x0a
        /*0042*/ 	.short	(.L_173 - .L_172)
	.align		4
.L_172:
        /*0044*/ 	.word	index@(.nv.constant0._Z28medianOfMediansNormalisationPf)
        /*0048*/ 	.short	0x0380
        /*004a*/ 	.short	0x0008


	//----- nvinfo : EIATTR_SW_WAR
	.align		4
.L_173:
        /*004c*/ 	.byte	0x04, 0x36
        /*004e*/ 	.short	(.L_175 - .L_174)
.L_174:
        /*0050*/ 	.word	0x00000008
.L_175:


//--------------------- .nv.info._Z34separateRealAndImaginaryComponentsP6float2PfS1_l --------------------------
	.section	.nv.info._Z34separateRealAndImaginaryComponentsP6float2PfS1_l,"",@"SHT_CUDA_INFO"
	.sectionflags	@""
	.align	4


	//----- nvinfo : EIATTR_CUDA_API_VERSION
	.align		4
        /*0000*/ 	.byte	0x04, 0x37
        /*0002*/ 	.short	(.L_177 - .L_176)
.L_176:
        /*0004*/ 	.word	0x00000082


	//----- nvinfo : EIATTR_KPARAM_INFO
	.align		4
.L_177:
        /*0008*/ 	.byte	0x04, 0x17
        /*000a*/ 	.short	(.L_179 - .L_178)
.L_178:
        /*000c*/ 	.word	0x00000000
        /*0010*/ 	.short	0x0003
        /*0012*/ 	.short	0x0018
        /*0014*/ 	.byte	0x00, 0xf0, 0x21, 0x00


	//----- nvinfo : EIATTR_KPARAM_INFO
	.align		4
.L_179:
        /*0018*/ 	.byte	0x04, 0x17
        /*001a*/ 	.short	(.L_181 - .L_180)
.L_180:
        /*001c*/ 	.word	0x00000000
        /*0020*/ 	.short	0x0002
        /*0022*/ 	.short	0x0010
        /*0024*/ 	.byte	0x00, 0xf5, 0x21, 0x00


	//----- nvinfo : EIATTR_KPARAM_INFO
	.align		4
.L_181:
        /*0028*/ 	.byte	0x04, 0x17
        /*002a*/ 	.short	(.L_183 - .L_182)
.L_182:
        /*002c*/ 	.word	0x00000000
        /*0030*/ 	.short	0x0001
        /*0032*/ 	.short	0x0008
        /*0034*/ 	.byte	0x00, 0xf5, 0x21, 0x00


	//----- nvinfo : EIATTR_KPARAM_INFO
	.align		4
.L_183:
        /*0038*/ 	.byte	0x04, 0x17
        /*003a*/ 	.short	(.L_185 - .L_184)
.L_184:
        /*003c*/ 	.word	0x00000000
        /*0040*/ 	.short	0x0000
        /*0042*/ 	.short	0x0000
        /*0044*/ 	.byte	0x00, 0xf5, 0x21, 0x00


	//----- nvinfo : EIATTR_SPARSE_MMA_MASK
	.align		4
.L_185:
        /*0048*/ 	.byte	0x03, 0x50
        /*004a*/ 	.short	0x0000


	//----- nvinfo : EIATTR_MAXREG_COUNT
	.align		4
        /*004c*/ 	.byte	0x03, 0x1b
        /*004e*/ 	.short	0x00ff


	//----- nvinfo : EIATTR_MERCURY_ISA_VERSION
	.align		4
        /*0050*/ 	.byte	0x03, 0x5f
        /*0052*/ 	.short	0x0101


	//----- nvinfo : EIATTR_VRC_CTA_INIT_COUNT
	.align		4
        /*0054*/ 	.byte	0x02, 0x4a
	.zero		1
	.zero		1


	//----- nvinfo : EIATTR_EXIT_INSTR_OFFSETS
	.align		4
        /*0058*/ 	.byte	0x04, 0x1c
        /*005a*/ 	.short	(.L_187 - .L_186)


	//   ....[0]....
.L_186:
        /*005c*/ 	.word	0x00000080


	//   ....[1]....
        /*0060*/ 	.word	0x00000170


	//----- nvinfo : EIATTR_CBANK_PARAM_SIZE
	.align		4
.L_187:
        /*0064*/ 	.byte	0x03, 0x19
        /*0066*/ 	.short	0x0020


	//----- nvinfo : EIATTR_PARAM_CBANK
	.align		4
        /*0068*/ 	.byte	0x04, 0x0a
        /*006a*/ 	.short	(.L_189 - .L_188)
	.align		4
.L_188:
        /*006c*/ 	.word	index@(.nv.constant0._Z34separateRealAndImaginaryComponentsP6float2PfS1_l)
        /*0070*/ 	.short	0x0380
        /*0072*/ 	.short	0x0020


	//----- nvinfo : EIATTR_SW_WAR
	.align		4
.L_189:
        /*0074*/ 	.byte	0x04, 0x36
        /*0076*/ 	.short	(.L_191 - .L_190)
.L_190:
        /*0078*/ 	.word	0x00000008
.L_191:


//--------------------- .nv.info._Z13wakeGPUKernelv --------------------------
	.section	.nv.info._Z13wakeGPUKernelv,"",@"SHT_CUDA_INFO"
	.sectionflags	@""
	.align	4


	//----- nvinfo : EIATTR_CUDA_API_VERSION
	.align		4
        /*0000*/ 	.byte	0x04, 0x37
        /*0002*/ 	.short	(.L_193 - .L_192)
.L_192:
        /*0004*/ 	.word	0x00000082


	//----- nvinfo : EIATTR_SPARSE_MMA_MASK
	.align		4
.L_193:
        /*0008*/ 	.byte	0x03, 0x50
        /*000a*/ 	.short	0x0000


	//----- nvinfo : EIATTR_MAXREG_COUNT
	.align		4
        /*000c*/ 	.byte	0x03, 0x1b
        /*000e*/ 	.short	0x00ff


	//----- nvinfo : EIATTR_MERCURY_ISA_VERSION
	.align		4
        /*0010*/ 	.byte	0x03, 0x5f
        /*0012*/ 	.short	0x0101


	//----- nvinfo : EIATTR_VRC_CTA_INIT_COUNT
	.align		4
        /*0014*/ 	.byte	0x02, 0x4a
	.zero		1
	.zero		1


	//----- nvinfo : EIATTR_EXIT_INSTR_OFFSETS
	.align		4
        /*0018*/ 	.byte	0x04, 0x1c
        /*001a*/ 	.short	(.L_195 - .L_194)


	//   ....[0]....
.L_194:
        /*001c*/ 	.word	0x00000010


	//----- nvinfo : EIATTR_SW_WAR
	.align		4
.L_195:
        /*0020*/ 	.byte	0x04, 0x36
        /*0022*/ 	.short	(.L_197 - .L_196)
.L_196:
        /*0024*/ 	.word	0x00000008
.L_197:


//--------------------- .nv.callgraph             --------------------------
	.section	.nv.callgraph,"",@"SHT_CUDA_CALLGRAPH"
	.align	4
	.sectionentsize	8
	.align		4
        /*0000*/ 	.word	0x00000000
	.align		4
        /*0004*/ 	.word	0xffffffff
	.align		4
        /*0008*/ 	.word	0x00000000
	.align		4
        /*000c*/ 	.word	0xfffffffe
	.align		4
        /*0010*/ 	.word	0x00000000
	.align		4
        /*0014*/ 	.word	0xfffffffd
	.align		4
        /*0018*/ 	.word	0x00000000
	.align		4
        /*001c*/ 	.word	0xfffffffc


//--------------------- .text._Z13calculateLogpP9candidateli --------------------------
	.section	.text._Z13calculateLogpP9candidateli,"ax",@progbits
	.align	128
        .global         _Z13calculateLogpP9candidateli
        .type           _Z13calculateLogpP9candidateli,@function
        .size           _Z13calculateLogpP9candidateli,(.L_x_213 - _Z13calculateLogpP9candidateli)
        .other          _Z13calculateLogpP9candidateli,@"STO_CUDA_ENTRY STV_DEFAULT"
_Z13calculateLogpP9candidateli:
.text._Z13calculateLogpP9candidateli:
[----:B------:R-:W-:Y:S01]  /*0000*/  LDC R1, c[0x0][0x37c] ;  /* 0x0000df00ff017b82 */ /* 0x000fe20000000800 */
[----:B------:R-:W0:Y:S01]  /*0010*/  S2R R3, SR_CTAID.X ;  /* 0x0000000000037919 */ /* 0x000e220000002500 */
[----:B------:R-:W0:Y:S01]  /*0020*/  LDCU UR4, c[0x0][0x360] ;  /* 0x00006c00ff0477ac */ /* 0x000e220008000800 */
[----:B------:R-:W0:Y:S01]  /*0030*/  S2R R0, SR_TID.X ;  /* 0x0000000000007919 */ /* 0x000e220000002100 */
[----:B------:R-:W1:Y:S01]  /*0040*/  LDCU.64 UR6, c[0x0][0x388] ;  /* 0x00007100ff0677ac */ /* 0x000e620008000a00 */
[----:B0-----:R-:W-:-:S05]  /*0050*/  IMAD R3, R3, UR4, R0 ;  /* 0x0000000403037c24 */ /* 0x001fca000f8e0200 */
[----:B-1----:R-:W-:Y:S02]  /*0060*/  ISETP.GE.U32.AND P0, PT, R3, UR6, PT ;  /* 0x0000000603007c0c */ /* 0x002fe4000bf06070 */
[----:B------:R-:W-:-:S04]  /*0070*/  SHF.R.S32.HI R0, RZ, 0x1f, R3 ;  /* 0x0000001fff007819 */ /* 0x000fc80000011403 */
[----:B------:R-:W-:-:S13]  /*0080*/  ISETP.GE.AND.EX P0, PT, R0, UR7, PT, P0 ;  /* 0x0000000700007c0c */ /* 0x000fda000bf06300 */
[----:B------:R-:W-:Y:S05]  /*0090*/  @P0 EXIT ;  /* 0x000000000000094d */ /* 0x000fea0003800000 */
[----:B------:R-:W0:Y:S01]  /*00a0*/  LDC.64 R12, c[0x0][0x380] ;  /* 0x0000e000ff0c7b82 */ /* 0x000e220000000a00 */
[----:B------:R-:W1:Y:S01]  /*00b0*/  LDCU.64 UR4, c[0x0][0x358] ;  /* 0x00006b00ff0477ac */ /* 0x000e620008000a00 */
[----:B------:R-:W-:Y:S01]  /*00c0*/  IMAD R5, R0, 0x14, RZ ;  /* 0x0000001400057824 */ /* 0x000fe200078e02ff */
[----:B------:R-:W2:Y:S01]  /*00d0*/  LDCU UR6, c[0x0][0x390] ;  /* 0x00007200ff0677ac */ /* 0x000ea20008000800 */
[----:B0-----:R-:W-:-:S04]  /*00e0*/  IMAD.WIDE.U32 R12, R3, 0x14, R12 ;  /* 0x00000014030c7825 */ /* 0x001fc800078e000c */
[----:B------:R-:W-:-:S05]  /*00f0*/  IMAD.IADD R13, R13, 0x1, R5 ;  /* 0x000000010d0d7824 */ /* 0x000fca00078e0205 */
[----:B-1----:R-:W2:Y:S04]  /*0100*/  LDG.E R0, desc[UR4][R12.64+0xc] ;  /* 0x00000c040c007981 */ /* 0x002ea8000c1e1900 */
[----:B------:R-:W3:Y:S01]  /*0110*/  LDG.E R10, desc[UR4][R12.64] ;  /* 0x000000040c0a7981 */ /* 0x000ee2000c1e1900 */
[----:B------:R-:W-:Y:S01]  /*0120*/  UMOV UR7, 0x3ff0cccc ;  /* 0x3ff0cccc00077882 */ /* 0x000fe20000000000 */
[----:B------:R-:W-:Y:S01]  /*0130*/  BSSY.RECONVERGENT B0, `(.L_x_0) ;  /* 0x00001ff000007945 */ /* 0x000fe20003800200 */
[----:B--2---:R-:W-:Y:S01]  /*0140*/  IMAD R0, R0, UR6, RZ ;  /* 0x0000000600007c24 */ /* 0x004fe2000f8e02ff */
[----:B------:R-:W-:-:S03]  /*0150*/  UMOV UR6, 0xcccccccd ;  /* 0xcccccccd00067882 */ /* 0x000fc60000000000 */
[----:B------:R-:W-:Y:S01]  /*0160*/  IMAD.SHL.U32 R0, R0, 0x2, RZ ;  /* 0x0000000200007824 */ /* 0x000fe200078e00ff */
[----:B---3--:R-:W0:Y:S04]  /*0170*/  F2F.F64.F32 R10, R10 ;  /* 0x0000000a000a7310 */ /* 0x008e280000201800 */
[----:B------:R-:W-:-:S04]  /*0180*/  I2FP.F32.S32 R0, R0 ;  /* 0x0000000000007245 */ /* 0x000fc80000201400 */
[----:B------:R-:W1:Y:S01]  /*0190*/  F2F.F64.F32 R2, R0 ;  /* 0x0000000000027310 */ /* 0x000e620000201800 */
[----:B0-----:R-:W-:-:S08]  /*01a0*/  DMUL R4, R10, UR6 ;  /* 0x000000060a047c28 */ /* 0x001fd00008000000 */
[----:B-1----:R-:W-:Y:S01]  /*01b0*/  DSETP.GTU.AND P0, PT, R4, R2, PT ;  /* 0x000000020400722a */ /* 0x002fe20003f0c000 */
[----:B------:R-:W-:-:S13]  /*01c0*/  IMAD.MOV.U32 R5, RZ, RZ, RZ ;  /* 0x000000ffff057224 */ /* 0x000fda00078e00ff */
[----:B------:R-:W-:Y:S05]  /*01d0*/  @!P0 BRA `(.L_x_1) ;  /* 0x0000001c00d08947 */ /* 0x000fea0003800000 */
[----:B------:R-:W0:Y:S01]  /*01e0*/  MUFU.RCP64H R5, R11 ;  /* 0x0000000b00057308 */ /* 0x000e220000001800 */
[----:B------:R-:W-:Y:S01]  /*01f0*/  IMAD.MOV.U32 R4, RZ, RZ, 0x1 ;  /* 0x00000001ff047424 */ /* 0x000fe200078e00ff */
[----:B------:R-:W-:Y:S05]  /*0200*/  BSSY.RECONVERGENT B1, `(.L_x_2) ;  /* 0x0000016000017945 */ /* 0x000fea0003800200 */
[----:B0-----:R-:W-:-:S08]  /*0210*/  DFMA R6, -R10, R4, 1 ;  /* 0x3ff000000a06742b */ /* 0x001fd00000000104 */
[----:B------:R-:W-:-:S08]  /*0220*/  DFMA R6, R6, R6, R6 ;  /* 0x000000060606722b */ /* 0x000fd00000000006 */
[----:B------:R-:W-:Y:S02]  /*0230*/  DFMA R6, R4, R6, R4 ;  /* 0x000000060406722b */ /* 0x000fe40000000004 */
[----:B------:R-:W-:-:S06]  /*0240*/  DMUL R4, R2, 1500 ;  /* 0x4097700002047828 */ /* 0x000fcc0000000000 */
[----:B------:R-:W-:-:S04]  /*0250*/  DFMA R8, -R10, R6, 1 ;  /* 0x3ff000000a08742b */ /* 0x000fc80000000106 */
[----:B------:R-:W-:-:S04]  /*0260*/  FSETP.GEU.AND P1, PT, |R5|, 6.5827683646048100446e-37, PT ;  /* 0x036000000500780b */ /* 0x000fc80003f2e200 */
[----:B------:R-:W-:-:S08]  /*0270*/  DFMA R8, R6, R8, R6 ;  /* 0x000000080608722b */ /* 0x000fd00000000006 */
[----:B------:R-:W-:-:S08]  /*0280*/  DMUL R2, R4, R8 ;  /* 0x0000000804027228 */ /* 0x000fd00000000000 */
[----:B------:R-:W-:-:S08]  /*0290*/  DFMA R6, -R10, R2, R4 ;  /* 0x000000020a06722b */ /* 0x000fd00000000104 */
[----:B------:R-:W-:-:S10]  /*02a0*/  DFMA R2, R8, R6, R2 ;  /* 0x000000060802722b */ /* 0x000fd40000000002 */
[----:B------:R-:W-:-:S05]  /*02b0*/  FFMA R0, RZ, R11, R3 ;  /* 0x0000000bff007223 */ /* 0x000fca0000000003 */
[----:B------:R-:W-:-:S13]  /*02c0*/  FSETP.GT.AND P0, PT, |R0|, 1.469367938527859385e-39, PT ;  /* 0x001000000000780b */ /* 0x000fda0003f04200 */
[----:B------:R-:W-:Y:S05]  /*02d0*/  @P0 BRA P1, `(.L_x_3) ;  /* 0x0000000000200947 */ /* 0x000fea0000800000 */
[----:B------:R-:W-:Y:S01]  /*02e0*/  IMAD.MOV.U32 R8, RZ, RZ, R4 ;  /* 0x000000ffff087224 */ /* 0x000fe200078e0004 */
[----:B------:R-:W-:Y:S01]  /*02f0*/  MOV R0, 0x340 ;  /* 0x0000034000007802 */ /* 0x000fe20000000f00 */
[----:B------:R-:W-:Y:S02]  /*0300*/  IMAD.MOV.U32 R9, RZ, RZ, R5 ;  /* 0x000000ffff097224 */ /* 0x000fe400078e0005 */
[----:B------:R-:W-:Y:S02]  /*0310*/  IMAD.MOV.U32 R6, RZ, RZ, R10 ;  /* 0x000000ffff067224 */ /* 0x000fe400078e000a */
[----:B------:R-:W-:-:S07]  /*0320*/  IMAD.MOV.U32 R7, RZ, RZ, R11 ;  /* 0x000000ffff077224 */ /* 0x000fce00078e000b */
[----:B------:R-:W-:Y:S05]  /*0330*/  CALL.REL.NOINC `($__internal_0_$__cuda_sm20_div_rn_f64_full) ;  /* 0x0000001c00847944 */ /* 0x000fea0003c00000 */
[----:B------:R-:W-:Y:S02]  /*0340*/  IMAD.MOV.U32 R2, RZ, RZ, R14 ;  /* 0x000000ffff027224 */ /* 0x000fe400078e000e */
[----:B------:R-:W-:-:S07]  /*0350*/  IMAD.MOV.U32 R3, RZ, RZ, R15 ;  /* 0x000000ffff037224 */ /* 0x000fce00078e000f */
.L_x_3:
[----:B------:R-:W-:Y:S05]  /*0360*/  BSYNC.RECONVERGENT B1 ;  /* 0x0000000000017941 */ /* 0x000fea0003800200 */
.L_x_2:
[----:B------:R-:W-:Y:S01]  /*0370*/  DADD R6, -RZ, |R2| ;  /* 0x00000000ff067229 */ /* 0x000fe20000000502 */
[----:B------:R-:W-:Y:S01]  /*0380*/  BSSY.RECONVERGENT B1, `(.L_x_4) ;  /* 0x0000005000017945 */ /* 0x000fe20003800200 */
[----:B------:R-:W-:Y:S01]  /*0390*/  IMAD.MOV.U32 R4, RZ, RZ, RZ ;  /* 0x000000ffff047224 */ /* 0x000fe200078e00ff */
[----:B------:R-:W-:Y:S01]  /*03a0*/  MOV R0, 0x3d0 ;  /* 0x000003d000007802 */ /* 0x000fe20000000f00 */
[----:B------:R-:W-:-:S07]  /*03b0*/  IMAD.MOV.U32 R5, RZ, RZ, 0x40300000 ;  /* 0x40300000ff057424 */ /* 0x000fce00078e00ff */
[----:B------:R-:W-:Y:S05]  /*03c0*/  CALL.REL.NOINC `($_Z13calculateLogpP9candidateli$__internal_accurate_pow) ;  /* 0x0000002000d07944 */ /* 0x000fea0003c00000 */
[----:B------:R-:W-:Y:S05]  /*03d0*/  BSYNC.RECONVERGENT B1 ;  /* 0x0000000000017941 */ /* 0x000fea0003800200 */
.L_x_4:
[C---:B------:R-:W-:Y:S01]  /*03e0*/  DADD R8, R2.reuse, 16 ;  /* 0x4030000002087429 */ /* 0x040fe20000000000 */
[----:B------:R-:W-:Y:S01]  /*03f0*/  BSSY.RECONVERGENT B1, `(.L_x_5) ;  /* 0x0000011000017945 */ /* 0x000fe20003800200 */
[----:B------:R-:W-:Y:S01]  /*0400*/  DSETP.NEU.AND P0, PT, R2, RZ, PT ;  /* 0x000000ff0200722a */ /* 0x000fe20003f0d000 */
[----:B------:R-:W-:Y:S01]  /*0410*/  MOV R16, R6 ;  /* 0x0000000600107202 */ /* 0x000fe20000000f00 */
[----:B------:R-:W-:Y:S01]  /*0420*/  IMAD.MOV.U32 R17, RZ, RZ, R5 ;  /* 0x000000ffff117224 */ /* 0x000fe200078e0005 */
[----:B------:R-:W-:-:S05]  /*0430*/  ISETP.GE.AND P1, PT, R3, RZ, PT ;  /* 0x000000ff0300720c */ /* 0x000fca0003f26270 */
[----:B------:R-:W-:Y:S01]  /*0440*/  LOP3.LUT R0, R9, 0x7ff00000, RZ, 0xc0, !PT ;  /* 0x7ff0000009007812 */ /* 0x000fe200078ec0ff */
[----:B------:R-:W-:-:S03]  /*0450*/  DADD R8, -RZ, |R2| ;  /* 0x00000000ff087229 */ /* 0x000fc60000000502 */
[----:B------:R-:W-:Y:S02]  /*0460*/  ISETP.NE.AND P2, PT, R0, 0x7ff00000, PT ;  /* 0x7ff000000000780c */ /* 0x000fe40003f45270 */
[----:B------:R-:W-:-:S05]  /*0470*/  @!P0 CS2R R16, SRZ ;  /* 0x0000000000108805 */ /* 0x000fca000001ff00 */
[----:B------:R-:W-:-:S06]  /*0480*/  IMAD.MOV.U32 R6, RZ, RZ, R8 ;  /* 0x000000ffff067224 */ /* 0x000fcc00078e0008 */
[----:B------:R-:W-:Y:S05]  /*0490*/  @P2 BRA `(.L_x_6) ;  /* 0x0000000000182947 */ /* 0x000fea0003800000 */
[----:B------:R-:W-:-:S14]  /*04a0*/  DSETP.NAN.AND P2, PT, R2, R2, PT ;  /* 0x000000020200722a */ /* 0x000fdc0003f48000 */
[----:B------:R-:W-:Y:S01]  /*04b0*/  @P2 DADD R16, R2, 16 ;  /* 0x4030000002102429 */ /* 0x000fe20000000000 */
[----:B------:R-:W-:Y:S10]  /*04c0*/  @P2 BRA `(.L_x_6) ;  /* 0x00000000000c2947 */ /* 0x000ff40003800000 */
[----:B------:R-:W-:-:S14]  /*04d0*/  DSETP.NEU.AND P2, PT, |R2|, +INF , PT ;  /* 0x7ff000000200742a */ /* 0x000fdc0003f4d200 */
[----:B------:R-:W-:Y:S02]  /*04e0*/  @!P2 IMAD.MOV.U32 R16, RZ, RZ, 0x0 ;  /* 0x00000000ff10a424 */ /* 0x000fe400078e00ff */
[----:B------:R-:W-:-:S07]  /*04f0*/  @!P2 IMAD.MOV.U32 R17, RZ, RZ, 0x7ff00000 ;  /* 0x7ff00000ff11a424 */ /* 0x000fce00078e00ff */
.L_x_6:
[----:B------:R-:W-:Y:S05]  /*0500*/  BSYNC.RECONVERGENT B1 ;  /* 0x0000000000017941 */ /* 0x000fea0003800200 */
.L_x_5:
[----:B------:R-:W-:Y:S01]  /*0510*/  BSSY.RECONVERGENT B1, `(.L_x_7) ;  /* 0x0000005000017945 */ /* 0x000fe20003800200 */
[----:B------:R-:W-:Y:S01]  /*0520*/  IMAD.MOV.U32 R7, RZ, RZ, R9 ;  /* 0x000000ffff077224 */ /* 0x000fe200078e0009 */
[----:B------:R-:W-:Y:S01]  /*0530*/  MOV R0, 0x560 ;  /* 0x0000056000007802 */ /* 0x000fe20000000f00 */
[----:B------:R-:W-:-:S07]  /*0540*/  IMAD.MOV.U32 R5, RZ, RZ, 0x402e0000 ;  /* 0x402e0000ff057424 */ /* 0x000fce00078e00ff */
[----:B------:R-:W-:Y:S05]  /*0550*/  CALL.REL.NOINC `($_Z13calculateLogpP9candidateli$__internal_accurate_pow) ;  /* 0x00000020006c7944 */ /* 0x000fea0003c00000 */
[----:B------:R-:W-:Y:S05]  /*0560*/  BSYNC.RECONVERGENT B1 ;  /* 0x0000000000017941 */ /* 0x000fea0003800200 */
.L_x_7:
[----:B------:R-:W-:Y:S01]  /*0570*/  DADD R8, R2, 15 ;  /* 0x402e000002087429 */ /* 0x000fe20000000000 */
[----:B------:R-:W-:Y:S01]  /*0580*/  IMAD.MOV.U32 R7, RZ, RZ, R5 ;  /* 0x000000ffff077224 */ /* 0x000fe200078e0005 */
[----:B------:R-:W-:Y:S05]  /*0590*/  BSSY.RECONVERGENT B1, `(.L_x_8) ;  /* 0x0000012000017945 */ /* 0x000fea0003800200 */
[----:B------:R-:W-:-:S03]  /*05a0*/  DADD R14, -RZ, -R6 ;  /* 0x00000000ff0e7229 */ /* 0x000fc60000000906 */
[----:B------:R-:W-:-:S04]  /*05b0*/  LOP3.LUT R8, R9, 0x7ff00000, RZ, 0xc0, !PT ;  /* 0x7ff0000009087812 */ /* 0x000fc800078ec0ff */
[----:B------:R-:W-:Y:S01]  /*05c0*/  ISETP.NE.AND P2, PT, R8, 0x7ff00000, PT ;  /* 0x7ff000000800780c */ /* 0x000fe20003f45270 */
[----:B------:R-:W-:Y:S02]  /*05d0*/  DADD R8, -RZ, |R2| ;  /* 0x00000000ff087229 */ /* 0x000fe40000000502 */
[----:B------:R-:W-:Y:S01]  /*05e0*/  FSEL R6, R14, R6, !P1 ;  /* 0x000000060e067208 */ /* 0x000fe20004800000 */
[----:B------:R-:W-:Y:S01]  /*05f0*/  @!P0 IMAD.MOV.U32 R6, RZ, RZ, RZ ;  /* 0x000000ffff068224 */ /* 0x000fe200078e00ff */
[----:B------:R-:W-:Y:S01]  /*0600*/  FSEL R7, R15, R5, !P1 ;  /* 0x000000050f077208 */ /* 0x000fe20004800000 */
[----:B------:R-:W-:-:S07]  /*0610*/  @!P0 IMAD.MOV.U32 R7, RZ, RZ, R3 ;  /* 0x000000ffff078224 */ /* 0x000fce00078e0003 */
[----:B------:R-:W-:Y:S05]  /*0620*/  @P2 BRA `(.L_x_9) ;  /* 0x0000000000202947 */ /* 0x000fea0003800000 */
[----:B------:R-:W-:-:S14]  /*0630*/  DSETP.NAN.AND P0, PT, R2, R2, PT ;  /* 0x000000020200722a */ /* 0x000fdc0003f08000 */
[----:B------:R-:W-:Y:S01]  /*0640*/  @P0 DADD R6, R2, 15 ;  /* 0x402e000002060429 */ /* 0x000fe20000000000 */
[----:B------:R-:W-:Y:S10]  /*0650*/  @P0 BRA `(.L_x_9) ;  /* 0x0000000000140947 */ /* 0x000ff40003800000 */
[----:B------:R-:W-:-:S14]  /*0660*/  DSETP.NEU.AND P0, PT, |R2|, +INF , PT ;  /* 0x7ff000000200742a */ /* 0x000fdc0003f0d200 */
[----:B------:R-:W-:Y:S01]  /*0670*/  @!P0 IMAD.MOV.U32 R0, RZ, RZ, -0x100000 ;  /* 0xfff00000ff008424 */ /* 0x000fe200078e00ff */
[----:B------:R-:W-:Y:S01]  /*0680*/  @!P0 ISETP.GE.AND P1, PT, R3, RZ, PT ;  /* 0x000000ff0300820c */ /* 0x000fe20003f26270 */
[----:B------:R-:W-:-:S03]  /*0690*/  @!P0 IMAD.MOV.U32 R6, RZ, RZ, RZ ;  /* 0x000000ffff068224 */ /* 0x000fc600078e00ff */
[----:B------:R-:W-:-:S09]  /*06a0*/  @!P0 SEL R7, R0, 0x7ff00000, !P1 ;  /* 0x7ff0000000078807 */ /* 0x000fd20004800000 */
.L_x_9:
[----:B------:R-:W-:Y:S05]  /*06b0*/  BSYNC.RECONVERGENT B1 ;  /* 0x0000000000017941 */ /* 0x000fea0003800200 */
.L_x_8:
[----:B------:R-:W-:Y:S01]  /*06c0*/  UMOV UR6, 0x5b0593d1 ;  /* 0x5b0593d100067882 */ /* 0x000fe20000000000 */
[----:B------:R-:W-:Y:S01]  /*06d0*/  UMOV UR7, 0x376a7647 ;  /* 0x376a764700077882 */ /* 0x000fe20000000000 */
[----:B------:R-:W-:Y:S01]  /*06e0*/  DSETP.NEU.AND P0, PT, R2, RZ, PT ;  /* 0x000000ff0200722a */ /* 0x000fe20003f0d000 */
[----:B------:R-:W-:Y:S01]  /*06f0*/  BSSY.RECONVERGENT B1, `(.L_x_10) ;  /* 0x000000a000017945 */ /* 0x000fe20003800200 */
[----:B------:R-:W-:Y:S01]  /*0700*/  DMUL R6, R6, UR6 ;  /* 0x0000000606067c28 */ /* 0x000fe20008000000 */
[----:B------:R-:W-:Y:S01]  /*0710*/  UMOV UR6, 0xc7d17c3f ;  /* 0xc7d17c3f00067882 */ /* 0x000fe20000000000 */
[----:B------:R-:W-:Y:S01]  /*0720*/  UMOV UR7, 0x36845f1c ;  /* 0x36845f1c00077882 */ /* 0x000fe20000000000 */
[----:B------:R-:W-:Y:S01]  /*0730*/  IMAD.MOV.U32 R5, RZ, RZ, 0x402c0000 ;  /* 0x402c0000ff057424 */ /* 0x000fe200078e00ff */
[----:B------:R-:W-:-:S04]  /*0740*/  MOV R0, 0x790 ;  /* 0x0000079000007802 */ /* 0x000fc80000000f00 */
[----:B------:R-:W-:Y:S01]  /*0750*/  DFMA R16, R16, -UR6, R6 ;  /* 0x8000000610107c2b */ /* 0x000fe20008000006 */
[----:B------:R-:W-:Y:S01]  /*0760*/  MOV R6, R8 ;  /* 0x0000000800067202 */ /* 0x000fe20000000f00 */
[----:B------:R-:W-:-:S09]  /*0770*/  IMAD.MOV.U32 R7, RZ, RZ, R9 ;  /* 0x000000ffff077224 */ /* 0x000fd200078e0009 */
[----:B------:R-:W-:Y:S05]  /*0780*/  CALL.REL.NOINC `($_Z13calculateLogpP9candidateli$__internal_accurate_pow) ;  /* 0x0000001c00e07944 */ /* 0x000fea0003c00000 */
[----:B------:R-:W-:Y:S05]  /*0790*/  BSYNC.RECONVERGENT B1 ;  /* 0x0000000000017941 */ /* 0x000fea0003800200 */
.L_x_10:
[C---:B------:R-:W-:Y:S01]  /*07a0*/  DADD R8, R2.reuse, 14 ;  /* 0x402c000002087429 */ /* 0x040fe20000000000 */
[----:B------:R-:W-:Y:S01]  /*07b0*/  BSSY.RECONVERGENT B1, `(.L_x_11) ;  /* 0x000000f000017945 */ /* 0x000fe20003800200 */
[----:B------:R-:W-:Y:S01]  /*07c0*/  DSETP.NEU.AND P1, PT, R2, RZ, PT ;  /* 0x000000ff0200722a */ /* 0x000fe20003f2d000 */
[----:B------:R-:W-:Y:S01]  /*07d0*/  IMAD.MOV.U32 R7, RZ, RZ, R5 ;  /* 0x000000ffff077224 */ /* 0x000fe200078e0005 */
[----:B------:R-:W-:Y:S02]  /*07e0*/  ISETP.GE.AND P2, PT, R3, RZ, PT ;  /* 0x000000ff0300720c */ /* 0x000fe40003f46270 */
[----:B------:R-:W-:-:S04]  /*07f0*/  @!P0 CS2R R6, SRZ ;  /* 0x0000000000068805 */ /* 0x000fc8000001ff00 */
[----:B------:R-:W-:-:S04]  /*0800*/  LOP3.LUT R8, R9, 0x7ff00000, RZ, 0xc0, !PT ;  /* 0x7ff0000009087812 */ /* 0x000fc800078ec0ff */
[----:B------:R-:W-:Y:S01]  /*0810*/  ISETP.NE.AND P3, PT, R8, 0x7ff00000, PT ;  /* 0x7ff000000800780c */ /* 0x000fe20003f65270 */
[----:B------:R-:W-:-:S12]  /*0820*/  DADD R8, -RZ, |R2| ;  /* 0x00000000ff087229 */ /* 0x000fd80000000502 */
[----:B------:R-:W-:Y:S05]  /*0830*/  @P3 BRA `(.L_x_12) ;  /* 0x0000000000183947 */ /* 0x000fea0003800000 */
[----:B------:R-:W-:-:S14]  /*0840*/  DSETP.NAN.AND P0, PT, R2, R2, PT ;  /* 0x000000020200722a */ /* 0x000fdc0003f08000 */
[----:B------:R-:W-:Y:S01]  /*0850*/  @P0 DADD R6, R2, 14 ;  /* 0x402c000002060429 */ /* 0x000fe20000000000 */
[----:B------:R-:W-:Y:S10]  /*0860*/  @P0 BRA `(.L_x_12) ;  /* 0x00000000000c0947 */ /* 0x000ff40003800000 */
[----:B------:R-:W-:-:S14]  /*0870*/  DSETP.NEU.AND P0, PT, |R2|, +INF , PT ;  /* 0x7ff000000200742a */ /* 0x000fdc0003f0d200 */
[----:B------:R-:W-:Y:S02]  /*0880*/  @!P0 IMAD.MOV.U32 R6, RZ, RZ, 0x0 ;  /* 0x00000000ff068424 */ /* 0x000fe400078e00ff */
[----:B------:R-:W-:-:S07]  /*0890*/  @!P0 IMAD.MOV.U32 R7, RZ, RZ, 0x7ff00000 ;  /* 0x7ff00000ff078424 */ /* 0x000fce00078e00ff */
.L_x_12:
[----:B------:R-:W-:Y:S05]  /*08a0*/  BSYNC.RECONVERGENT B1 ;  /* 0x0000000000017941 */ /* 0x000fea0003800200 */
.L_x_11:
[----:B------:R-:W-:Y:S01]  /*08b0*/  UMOV UR6, 0x3b1ab09c ;  /* 0x3b1ab09c00067882 */ /* 0x000fe20000000000 */
[----:B------:R-:W-:Y:S01]  /*08c0*/  UMOV UR7, 0x383f2033 ;  /* 0x383f203300077882 */ /* 0x000fe20000000000 */
[----:B------:R-:W-:Y:S01]  /*08d0*/  BSSY.RECONVERGENT B1, `(.L_x_13) ;  /* 0x0000007000017945 */ /* 0x000fe20003800200 */
[----:B------:R-:W-:Y:S01]  /*08e0*/  DFMA R16, R6, -UR6, R16 ;  /* 0x8000000606107c2b */ /* 0x000fe20008000010 */
[----:B------:R-:W-:Y:S01]  /*08f0*/  IMAD.MOV.U32 R5, RZ, RZ, 0x402a0000 ;  /* 0x402a0000ff057424 */ /* 0x000fe200078e00ff */
[----:B------:R-:W-:Y:S01]  /*0900*/  MOV R0, 0x940 ;  /* 0x0000094000007802 */ /* 0x000fe20000000f00 */
[----:B------:R-:W-:Y:S02]  /*0910*/  IMAD.MOV.U32 R6, RZ, RZ, R8 ;  /* 0x000000ffff067224 */ /* 0x000fe400078e0008 */
[----:B------:R-:W-:-:S07]  /*0920*/  IMAD.MOV.U32 R7, RZ, RZ, R9 ;  /* 0x000000ffff077224 */ /* 0x000fce00078e0009 */
[----:B------:R-:W-:Y:S05]  /*0930*/  CALL.REL.NOINC `($_Z13calculateLogpP9candidateli$__internal_accurate_pow) ;  /* 0x0000001c00747944 */ /* 0x000fea0003c00000 */
[----:B------:R-:W-:Y:S05]  /*0940*/  BSYNC.RECONVERGENT B1 ;  /* 0x0000000000017941 */ /* 0x000fea0003800200 */
.L_x_13:
[C---:B------:R-:W-:Y:S01]  /*0950*/  DADD R8, R2.reuse, 13 ;  /* 0x402a000002087429 */ /* 0x040fe20000000000 */
[----:B------:R-:W-:Y:S01]  /*0960*/  IMAD.MOV.U32 R7, RZ, RZ, R5 ;  /* 0x000000ffff077224 */ /* 0x000fe200078e0005 */
[----:B------:R-:W-:Y:S01]  /*0970*/  BSSY.RECONVERGENT B1, `(.L_x_14) ;  /* 0x0000013000017945 */ /* 0x000fe20003800200 */
[----:B------:R-:W-:-:S04]  /*0980*/  DSETP.NEU.AND P0, PT, R2, RZ, PT ;  /* 0x000000ff0200722a */ /* 0x000fc80003f0d000 */
        /* <DEDUP_REMOVED lines=13> */
[----:B------:R-:W-:Y:S01]  /*0a60*/  @!P1 ISETP.GE.AND P2, PT, R3, RZ, PT ;  /* 0x000000ff0300920c */ /* 0x000fe20003f46270 */
[----:B------:R-:W-:Y:S01]  /*0a70*/  @!P1 IMAD.MOV.U32 R6, RZ, RZ, RZ ;  /* 0x000000ffff069224 */ /* 0x000fe200078e00ff */
[----:B------:R-:W-:-:S04]  /*0a80*/  @!P1 MOV R0, 0xfff00000 ;  /* 0xfff0000000009802 */ /* 0x000fc80000000f00 */
[----:B------:R-:W-:-:S07]  /*0a90*/  @!P1 SEL R7, R0, 0x7ff00000, !P2 ;  /* 0x7ff0000000079807 */ /* 0x000fce0005000000 */
.L_x_15:
[----:B------:R-:W-:Y:S05]  /*0aa0*/  BSYNC.RECONVERGENT B1 ;  /* 0x0000000000017941 */ /* 0x000fea0003800200 */
.L_x_14:
[----:B------:R-:W-:Y:S01]  /*0ab0*/  UMOV UR6, 0x30042397 ;  /* 0x3004239700067882 */ /* 0x000fe20000000000 */
[----:B------:R-:W-:Y:S01]  /*0ac0*/  UMOV UR7, 0x3905efd0 ;  /* 0x3905efd000077882 */ /* 0x000fe20000000000 */
[----:B------:R-:W-:Y:S01]  /*0ad0*/  BSSY.RECONVERGENT B1, `(.L_x_16) ;  /* 0x0000007000017945 */ /* 0x000fe20003800200 */
[----:B------:R-:W-:Y:S01]  /*0ae0*/  DFMA R16, R6, UR6, R16 ;  /* 0x0000000606107c2b */ /* 0x000fe20008000010 */
[----:B------:R-:W-:Y:S01]  /*0af0*/  IMAD.MOV.U32 R5, RZ, RZ, 0x40280000 ;  /* 0x40280000ff057424 */ /* 0x000fe200078e00ff */
[----:B------:R-:W-:Y:S01]  /*0b00*/  MOV R0, 0xb40 ;  /* 0x00000b4000007802 */ /* 0x000fe20000000f00 */
[----:B------:R-:W-:Y:S02]  /*0b10*/  IMAD.MOV.U32 R6, RZ, RZ, R8 ;  /* 0x000000ffff067224 */ /* 0x000fe400078e0008 */
[----:B------:R-:W-:-:S07]  /*0b20*/  IMAD.MOV.U32 R7, RZ, RZ, R9 ;  /* 0x000000ffff077224 */ /* 0x000fce00078e0009 */
[----:B------:R-:W-:Y:S05]  /*0b30*/  CALL.REL.NOINC `($_Z13calculateLogpP9candidateli$__internal_accurate_pow) ;  /* 0x0000001800f47944 */ /* 0x000fea0003c00000 */
[----:B------:R-:W-:Y:S05]  /*0b40*/  BSYNC.RECONVERGENT B1 ;  /* 0x0000000000017941 */ /* 0x000fea0003800200 */
.L_x_16:
        /* <DEDUP_REMOVED lines=16> */
.L_x_18:
[----:B------:R-:W-:Y:S05]  /*0c50*/  BSYNC.RECONVERGENT B1 ;  /* 0x0000000000017941 */ /* 0x000fea0003800200 */
.L_x_17:
        /* <DEDUP_REMOVED lines=10> */
.L_x_19:
        /* <DEDUP_REMOVED lines=8> */
[----:B------:R-:W-:Y:S02]  /*0d80*/  FSEL R6, R14, R6, !P2 ;  /* 0x000000060e067208 */ /* 0x000fe40005000000 */
[----:B------:R-:W-:Y:S01]  /*0d90*/  FSEL R7, R15, R5, !P2 ;  /* 0x000000050f077208 */ /* 0x000fe20005000000 */
[----:B------:R-:W-:Y:S01]  /*0da0*/  @!P1 IMAD.MOV.U32 R7, RZ, RZ, R3 ;  /* 0x000000ffff079224 */ /* 0x000fe200078e0003 */
[----:B------:R-:W-:-:S06]  /*0db0*/  @!P1 MOV R6, RZ ;  /* 0x000000ff00069202 */ /* 0x000fcc0000000f00 */
        /* <DEDUP_REMOVED lines=9> */
.L_x_21:
[----:B------:R-:W-:Y:S05]  /*0e50*/  BSYNC.RECONVERGENT B1 ;  /* 0x0000000000017941 */ /* 0x000fea0003800200 */
.L_x_20:
        /* <DEDUP_REMOVED lines=10> */
.L_x_22:
        /* <DEDUP_REMOVED lines=16> */
.L_x_24:
[----:B------:R-:W-:Y:S05]  /*1000*/  BSYNC.RECONVERGENT B1 ;  /* 0x0000000000017941 */ /* 0x000fea0003800200 */
.L_x_23:
[----:B------:R-:W-:Y:S01]  /*1010*/  UMOV UR6, 0x39637ab8 ;  /* 0x39637ab800067882 */ /* 0x000fe20000000000 */
[----:B------:R-:W-:Y:S01]  /*1020*/  UMOV UR7, 0x3b2a8880 ;  /* 0x3b2a888000077882 */ /* 0x000fe20000000000 */
[----:B------:R-:W-:Y:S01]  /*1030*/  BSSY.RECONVERGENT B1, `(.L_x_25) ;  /* 0x0000007000017945 */ /* 0x000fe20003800200 */
[----:B------:R-:W-:Y:S01]  /*1040*/  DFMA R16, R6, -UR6, R16 ;  /* 0x8000000606107c2b */ /* 0x000fe20008000010 */
[----:B------:R-:W-:Y:S01]  /*1050*/  MOV R5, 0x40220000 ;  /* 0x4022000000057802 */ /* 0x000fe20000000f00 */
[----:B------:R-:W-:Y:S01]  /*1060*/  IMAD.MOV.U32 R6, RZ, RZ, R8 ;  /* 0x000000ffff067224 */ /* 0x000fe200078e0008 */
[----:B------:R-:W-:Y:S01]  /*1070*/  MOV R0, 0x10a0 ;  /* 0x000010a000007802 */ /* 0x000fe20000000f00 */
[----:B------:R-:W-:-:S07]  /*1080*/  IMAD.MOV.U32 R7, RZ, RZ, R9 ;  /* 0x000000ffff077224 */ /* 0x000fce00078e0009 */
[----:B------:R-:W-:Y:S05]  /*1090*/  CALL.REL.NOINC `($_Z13calculateLogpP9candidateli$__internal_accurate_pow) ;  /* 0x00000014009c7944 */ /* 0x000fea0003c00000 */
[----:B------:R-:W-:Y:S05]  /*10a0*/  BSYNC.RECONVERGENT B1 ;  /* 0x0000000000017941 */ /* 0x000fea0003800200 */
.L_x_25:
        /* <DEDUP_REMOVED lines=21> */
.L_x_27:
[----:B------:R-:W-:Y:S05]  /*1200*/  BSYNC.RECONVERGENT B1 ;  /* 0x0000000000017941 */ /* 0x000fea0003800200 */
.L_x_26:
        /* <DEDUP_REMOVED lines=10> */
.L_x_28:
        /* <DEDUP_REMOVED lines=16> */
.L_x_30:
[----:B------:R-:W-:Y:S05]  /*13b0*/  BSYNC.RECONVERGENT B1 ;  /* 0x0000000000017941 */ /* 0x000fea0003800200 */
.L_x_29:
[----:B------:R-:W-:Y:S01]  /*13c0*/  UMOV UR6, 0x6d59b4dc ;  /* 0x6d59b4dc00067882 */ /* 0x000fe20000000000 */
[----:B------:R-:W-:Y:S01]  /*13d0*/  UMOV UR7, 0x3c73ddd6 ;  /* 0x3c73ddd600077882 */ /* 0x000fe20000000000 */
[----:B------:R-:W-:Y:S01]  /*13e0*/  BSSY.RECONVERGENT B1, `(.L_x_31) ;  /* 0x0000007000017945 */ /* 0x000fe20003800200 */
[----:B------:R-:W-:Y:S01]  /*13f0*/  DFMA R16, R6, -UR6, R16 ;  /* 0x8000000606107c2b */ /* 0x000fe20008000010 */
[----:B------:R-:W-:Y:S01]  /*1400*/  IMAD.MOV.U32 R5, RZ, RZ, 0x401c0000 ;  /* 0x401c0000ff057424 */ /* 0x000fe200078e00ff */
[----:B------:R-:W-:Y:S01]  /*1410*/  MOV R6, R8 ;  /* 0x0000000800067202 */ /* 0x000fe20000000f00 */
[----:B------:R-:W-:Y:S01]  /*1420*/  IMAD.MOV.U32 R7, RZ, RZ, R9 ;  /* 0x000000ffff077224 */ /* 0x000fe200078e0009 */
[----:B------:R-:W-:-:S07]  /*1430*/  MOV R0, 0x1450 ;  /* 0x0000145000007802 */ /* 0x000fce0000000f00 */
[----:B------:R-:W-:Y:S05]  /*1440*/  CALL.REL.NOINC `($_Z13calculateLogpP9candidateli$__internal_accurate_pow) ;  /* 0x0000001000b07944 */ /* 0x000fea0003c00000 */
[----:B------:R-:W-:Y:S05]  /*1450*/  BSYNC.RECONVERGENT B1 ;  /* 0x0000000000017941 */ /* 0x000fea0003800200 */
.L_x_31:
        /* <DEDUP_REMOVED lines=21> */
.L_x_33:
[----:B------:R-:W-:Y:S05]  /*15b0*/  BSYNC.RECONVERGENT B1 ;  /* 0x0000000000017941 */ /* 0x000fea0003800200 */
.L_x_32:
        /* <DEDUP_REMOVED lines=10> */
.L_x_34:
        /* <DEDUP_REMOVED lines=14> */
[----:B------:R-:W-:Y:S01]  /*1740*/  @!P0 MOV R6, 0x0 ;  /* 0x0000000000068802 */ /* 0x000fe20000000f00 */
[----:B------:R-:W-:-:S07]  /*1750*/  @!P0 IMAD.MOV.U32 R7, RZ, RZ, 0x7ff00000 ;  /* 0x7ff00000ff078424 */ /* 0x000fce00078e00ff */
.L_x_36:
[----:B------:R-:W-:Y:S05]  /*1760*/  BSYNC.RECONVERGENT B1 ;  /* 0x0000000000017941 */ /* 0x000fea0003800200 */
.L_x_35:
        /* <DEDUP_REMOVED lines=10> */
.L_x_37:
        /* <DEDUP_REMOVED lines=21> */
.L_x_39:
[----:B------:R-:W-:Y:S05]  /*1960*/  BSYNC.RECONVERGENT B1 ;  /* 0x0000000000017941 */ /* 0x000fea0003800200 */
.L_x_38:
[----:B------:R-:W-:Y:S01]  /*1970*/  UMOV UR6, 0xeb32ce1a ;  /* 0xeb32ce1a00067882 */ /* 0x000fe20000000000 */
[----:B------:R-:W-:Y:S01]  /*1980*/  UMOV UR7, 0x3e2b9ada ;  /* 0x3e2b9ada00077882 */ /* 0x000fe20000000000 */
[----:B------:R-:W-:Y:S01]  /*1990*/  BSSY.RECONVERGENT B1, `(.L_x_40) ;  /* 0x0000007000017945 */ /* 0x000fe20003800200 */
[----:B------:R-:W-:Y:S01]  /*19a0*/  DFMA R16, R6, UR6, R16 ;  /* 0x0000000606107c2b */ /* 0x000fe20008000010 */
[----:B------:R-:W-:Y:S01]  /*19b0*/  MOV R5, 0x40100000 ;  /* 0x4010000000057802 */ /* 0x000fe20000000f00 */
[----:B------:R-:W-:Y:S01]  /*19c0*/  IMAD.MOV.U32 R6, RZ, RZ, R8 ;  /* 0x000000ffff067224 */ /* 0x000fe200078e0008 */
[----:B------:R-:W-:Y:S01]  /*19d0*/  MOV R0, 0x1a00 ;  /* 0x00001a0000007802 */ /* 0x000fe20000000f00 */
[----:B------:R-:W-:-:S07]  /*19e0*/  IMAD.MOV.U32 R7, RZ, RZ, R9 ;  /* 0x000000ffff077224 */ /* 0x000fce00078e0009 */
[----:B------:R-:W-:Y:S05]  /*19f0*/  CALL.REL.NOINC `($_Z13calculateLogpP9candidateli$__internal_accurate_pow) ;  /* 0x0000000c00447944 */ /* 0x000fea0003c00000 */
[----:B------:R-:W-:Y:S05]  /*1a00*/  BSYNC.RECONVERGENT B1 ;  /* 0x0000000000017941 */ /* 0x000fea0003800200 */
.L_x_40:
        /* <DEDUP_REMOVED lines=16> */
.L_x_42:
[----:B------:R-:W-:Y:S05]  /*1b10*/  BSYNC.RECONVERGENT B1 ;  /* 0x0000000000017941 */ /* 0x000fea0003800200 */
.L_x_41:
        /* <DEDUP_REMOVED lines=10> */
.L_x_43:
        /* <DEDUP_REMOVED lines=21> */
.L_x_45:
[----:B------:R-:W-:Y:S05]  /*1d10*/  BSYNC.RECONVERGENT B1 ;  /* 0x0000000000017941 */ /* 0x000fea0003800200 */
.L_x_44:
[----:B------:R-:W-:Y:S01]  /*1d20*/  UMOV UR6, 0xd97eb161 ;  /* 0xd97eb16100067882 */ /* 0x000fe20000000000 */
[----:B------:R-:W-:Y:S01]  /*1d30*/  UMOV UR7, 0x3f26361d ;  /* 0x3f26361d00077882 */ /* 0x000fe20000000000 */
[----:B------:R-:W-:Y:S01]  /*1d40*/  BSSY.RECONVERGENT B1, `(.L_x_46) ;  /* 0x0000007000017945 */ /* 0x000fe20003800200 */
[----:B------:R-:W-:Y:S01]  /*1d50*/  DFMA R16, R6, UR6, R16 ;  /* 0x0000000606107c2b */ /* 0x000fe20008000010 */
[----:B------:R-:W-:Y:S01]  /*1d60*/  IMAD.MOV.U32 R5, RZ, RZ, 0x40000000 ;  /* 0x40000000ff057424 */ /* 0x000fe200078e00ff */
[----:B------:R-:W-:Y:S01]  /*1d70*/  MOV R6, R8 ;  /* 0x0000000800067202 */ /* 0x000fe20000000f00 */
[----:B------:R-:W-:Y:S01]  /*1d80*/  IMAD.MOV.U32 R7, RZ, RZ, R9 ;  /* 0x000000ffff077224 */ /* 0x000fe200078e0009 */
[----:B------:R-:W-:-:S07]  /*1d90*/  MOV R0, 0x1db0 ;  /* 0x00001db000007802 */ /* 0x000fce0000000f00 */
[----:B------:R-:W-:Y:S05]  /*1da0*/  CALL.REL.NOINC `($_Z13calculateLogpP9candidateli$__internal_accurate_pow) ;  /* 0x0000000800587944 */ /* 0x000fea0003c00000 */
[----:B------:R-:W-:Y:S05]  /*1db0*/  BSYNC.RECONVERGENT B1 ;  /* 0x0000000000017941 */ /* 0x000fea0003800200 */
.L_x_46:
[----:B------:R-:W-:Y:S01]  /*1dc0*/  DADD R8, R2, 2 ;  /* 0x4000000002087429 */ /* 0x000fe20000000000 */
[----:B------:R-:W0:Y:S01]  /*1dd0*/  MUFU.RCP64H R15, 1500 ;  /* 0x40977000000f7908 */ /* 0x000e220000001800 */
[----:B------:R-:W-:Y:S01]  /*1de0*/  IMAD.MOV.U32 R14, RZ, RZ, 0x1 ;  /* 0x00000001ff0e7424 */ /* 0x000fe200078e00ff */
[----:B------:R-:W-:Y:S01]  /*1df0*/  BSSY.RECONVERGENT B1, `(.L_x_47) ;  /* 0x000000f000017945 */ /* 0x000fe20003800200 */
[----:B------:R-:W-:Y:S01]  /*1e00*/  IMAD.MOV.U32 R7, RZ, RZ, R5 ;  /* 0x000000ffff077224 */ /* 0x000fe200078e0005 */
[----:B------:R-:W-:Y:S01]  /*1e10*/  @!P0 CS2R R6, SRZ ;  /* 0x0000000000068805 */ /* 0x000fe2000001ff00 */
[----:B------:R-:W-:-:S04]  /*1e20*/  IMAD.MOV.U32 R8, RZ, RZ, 0x0 ;  /* 0x00000000ff087424 */ /* 0x000fc800078e00ff */
[----:B------:R-:W-:Y:S01]  /*1e30*/  LOP3.LUT R0, R9, 0x7ff00000, RZ, 0xc0, !PT ;  /* 0x7ff0000009007812 */ /* 0x000fe200078ec0ff */
[----:B------:R-:W-:-:S03]  /*1e40*/  IMAD.MOV.U32 R9, RZ, RZ, 0x40977000 ;  /* 0x40977000ff097424 */ /* 0x000fc600078e00ff */
[----:B------:R-:W-:-:S03]  /*1e50*/  ISETP.NE.AND P1, PT, R0, 0x7ff00000, PT ;  /* 0x7ff000000000780c */ /* 0x000fc60003f25270 */
[----:B0-----:R-:W-:-:S10]  /*1e60*/  DFMA R18, R14, -R8, 1 ;  /* 0x3ff000000e12742b */ /* 0x001fd40000000808 */
[----:B------:R-:W-:Y:S05]  /*1e70*/  @P1 BRA `(.L_x_48) ;  /* 0x0000000000181947 */ /* 0x000fea0003800000 */
[----:B------:R-:W-:-:S14]  /*1e80*/  DSETP.NAN.AND P0, PT, R2, R2, PT ;  /* 0x000000020200722a */ /* 0x000fdc0003f08000 */
[----:B------:R-:W-:Y:S01]  /*1e90*/  @P0 DADD R6, R2, 2 ;  /* 0x4000000002060429 */ /* 0x000fe20000000000 */
[----:B------:R-:W-:Y:S10]  /*1ea0*/  @P0 BRA `(.L_x_48) ;  /* 0x00000000000c0947 */ /* 0x000ff40003800000 */
[----:B------:R-:W-:-:S14]  /*1eb0*/  DSETP.NEU.AND P0, PT, |R2|, +INF , PT ;  /* 0x7ff000000200742a */ /* 0x000fdc0003f0d200 */
[----:B------:R-:W-:Y:S02]  /*1ec0*/  @!P0 IMAD.MOV.U32 R6, RZ, RZ, 0x0 ;  /* 0x00000000ff068424 */ /* 0x000fe400078e00ff */
[----:B------:R-:W-:-:S07]  /*1ed0*/  @!P0 IMAD.MOV.U32 R7, RZ, RZ, 0x7ff00000 ;  /* 0x7ff00000ff078424 */ /* 0x000fce00078e00ff */
.L_x_48:
[----:B------:R-:W-:Y:S05]  /*1ee0*/  BSYNC.RECONVERGENT B1 ;  /* 0x0000000000017941 */ /* 0x000fea0003800200 */
.L_x_47:
[----:B------:R-:W-:Y:S01]  /*1ef0*/  UMOV UR6, 0x7520389d ;  /* 0x7520389d00067882 */ /* 0x000fe20000000000 */
[----:B------:R-:W-:Y:S01]  /*1f00*/  UMOV UR7, 0x3f960295 ;  /* 0x3f96029500077882 */ /* 0x000fe20000000000 */
[----:B------:R-:W-:Y:S01]  /*1f10*/  DSETP.NEU.AND P0, PT, R2, 1, PT ;  /* 0x3ff000000200742a */ /* 0x000fe20003f0d000 */
[----:B------:R-:W-:Y:S01]  /*1f20*/  BSSY.RECONVERGENT B1, `(.L_x_49) ;  /* 0x000001e000017945 */ /* 0x000fe20003800200 */
[----:B------:R-:W-:Y:S01]  /*1f30*/  DFMA R6, R6, -UR6, R16 ;  /* 0x8000000606067c2b */ /* 0x000fe20008000010 */
[----:B------:R-:W-:Y:S01]  /*1f40*/  UMOV UR6, 0x16ce6944 ;  /* 0x16ce694400067882 */ /* 0x000fe20000000000 */
[----:B------:R-:W-:Y:S01]  /*1f50*/  DFMA R18, R18, R18, R18 ;  /* 0x000000121212722b */ /* 0x000fe20000000012 */
[----:B------:R-:W-:-:S07]  /*1f60*/  UMOV UR7, 0x40079cde ;  /* 0x40079cde00077882 */ /* 0x000fce0000000000 */
[----:B------:R-:W-:Y:S01]  /*1f70*/  FSEL R4, R6, -5.273438364383764565e-05, P0 ;  /* 0xb85d2f1d06047808 */ /* 0x000fe20000000000 */
[----:B------:R-:W-:Y:S01]  /*1f80*/  DFMA R18, R14, R18, R14 ;  /* 0x000000120e12722b */ /* 0x000fe2000000000e */
[----:B------:R-:W-:-:S06]  /*1f90*/  FSEL R5, R7, -1.1706053018569946289, P0 ;  /* 0xbf95d66507057808 */ /* 0x000fcc0000000000 */
[----:B------:R-:W-:Y:S01]  /*1fa0*/  DFMA R2, R2, UR6, R4 ;  /* 0x0000000602027c2b */ /* 0x000fe20008000004 */
[----:B------:R-:W-:Y:S01]  /*1fb0*/  UMOV UR6, 0x666ec9eb ;  /* 0x666ec9eb00067882 */ /* 0x000fe20000000000 */
[----:B------:R-:W-:Y:S01]  /*1fc0*/  UMOV UR7, 0x408799ed ;  /* 0x408799ed00077882 */ /* 0x000fe20000000000 */
[----:B------:R-:W-:-:S05]  /*1fd0*/  DFMA R8, R18, -R8, 1 ;  /* 0x3ff000001208742b */ /* 0x000fca0000000808 */
[----:B------:R-:W-:-:S03]  /*1fe0*/  DADD R2, R2, -UR6 ;  /* 0x8000000602027e29 */ /* 0x000fc60008000000 */
[----:B------:R-:W-:-:S05]  /*1ff0*/  DFMA R8, R18, R8, R18 ;  /* 0x000000081208722b */ /* 0x000fca0000000012 */
[----:B------:R-:W-:-:S08]  /*2000*/  DMUL R10, R10, R2 ;  /* 0x000000020a0a7228 */ /* 0x000fd00000000000 */
[----:B------:R-:W-:Y:S02]  /*2010*/  DMUL R2, R10, R8 ;  /* 0x000000080a027228 */ /* 0x000fe40000000000 */
[----:B------:R-:W-:-:S06]  /*2020*/  FSETP.GEU.AND P1, PT, |R11|, 6.5827683646048100446e-37, PT ;  /* 0x036000000b00780b */ /* 0x000fcc0003f2e200 */
[----:B------:R-:W-:-:S08]  /*2030*/  DFMA R4, R2, -1500, R10 ;  /* 0xc09770000204782b */ /* 0x000fd0000000000a */
[----:B------:R-:W-:-:S10]  /*2040*/  DFMA R2, R8, R4, R2 ;  /* 0x000000040802722b */ /* 0x000fd40000000002 */
[----:B------:R-:W-:-:S05]  /*2050*/  FFMA R0, RZ, 4.732421875, R3 ;  /* 0x40977000ff007823 */ /* 0x000fca0000000003 */
[----:B------:R-:W-:-:S13]  /*2060*/  FSETP.GT.AND P0, PT, |R0|, 1.469367938527859385e-39, PT ;  /* 0x001000000000780b */ /* 0x000fda0003f04200 */
[----:B------:R-:W-:Y:S05]  /*2070*/  @P0 BRA P1, `(.L_x_50) ;  /* 0x0000000000200947 */ /* 0x000fea0000800000 */
[----:B------:R-:W-:Y:S01]  /*2080*/  IMAD.MOV.U32 R8, RZ, RZ, R10 ;  /* 0x000000ffff087224 */ /* 0x000fe200078e000a */
[----:B------:R-:W-:Y:S01]  /*2090*/  MOV R7, 0x40977000 ;  /* 0x4097700000077802 */ /* 0x000fe20000000f00 */
[----:B------:R-:W-:Y:S01]  /*20a0*/  IMAD.MOV.U32 R9, RZ, RZ, R11 ;  /* 0x000000ffff097224 */ /* 0x000fe200078e000b */
[----:B------:R-:W-:Y:S01]  /*20b0*/  MOV R0, 0x20e0 ;  /* 0x000020e000007802 */ /* 0x000fe20000000f00 */
[----:B------:R-:W-:-:S07]  /*20c0*/  IMAD.MOV.U32 R6, RZ, RZ, RZ ;  /* 0x000000ffff067224 */ /* 0x000fce00078e00ff */
[----:B------:R-:W-:Y:S05]  /*20d0*/  CALL.REL.NOINC `($__internal_0_$__cuda_sm20_div_rn_f64_full) ;  /* 0x00000000001c7944 */ /* 0x000fea0003c00000 */
[----:B------:R-:W-:Y:S02]  /*20e0*/  IMAD.MOV.U32 R2, RZ, RZ, R14 ;  /* 0x000000ffff027224 */ /* 0x000fe400078e000e */
[----:B------:R-:W-:-:S07]  /*20f0*/  IMAD.MOV.U32 R3, RZ, RZ, R15 ;  /* 0x000000ffff037224 */ /* 0x000fce00078e000f */
.L_x_50:
[----:B------:R-:W-:Y:S05]  /*2100*/  BSYNC.RECONVERGENT B1 ;  /* 0x0000000000017941 */ /* 0x000fea0003800200 */
.L_x_49:
[----:B------:R0:W1:Y:S02]  /*2110*/  F2F.F32.F64 R5, R2 ;  /* 0x0000000200057310 */ /* 0x0000640000301000 */
.L_x_1:
[----:B------:R-:W-:Y:S05]  /*2120*/  BSYNC.RECONVERGENT B0 ;  /* 0x0000000000007941 */ /* 0x000fea0003800200 */
.L_x_0:
[----:B-1----:R-:W-:Y:S01]  /*2130*/  STG.E desc[UR4][R12.64+0x4], R5 ;  /* 0x000004050c007986 */ /* 0x002fe2000c101904 */
[----:B------:R-:W-:Y:S05]  /*2140*/  EXIT ;  /* 0x000000000000794d */ /* 0x000fea0003800000 */
        .weak           $__internal_0_$__cuda_sm20_div_rn_f64_full
        .type           $__internal_0_$__cuda_sm20_div_rn_f64_full,@function
        .size           $__internal_0_$__cuda_sm20_div_rn_f64_full,($_Z13calculateLogpP9candidateli$__internal_accurate_pow - $__internal_0_$__cuda_sm20_div_rn_f64_full)
$__internal_0_$__cuda_sm20_div_rn_f64_full:
[C---:B------:R-:W-:Y:S01]  /*2150*/  FSETP.GEU.AND P0, PT, |R7|.reuse, 1.469367938527859385e-39, PT ;  /* 0x001000000700780b */ /* 0x040fe20003f0e200 */
[----:B------:R-:W-:Y:S01]  /*2160*/  IMAD.MOV.U32 R18, RZ, RZ, 0x1 ;  /* 0x00000001ff127424 */ /* 0x000fe200078e00ff */
[----:B------:R-:W-:Y:S01]  /*2170*/  LOP3.LUT R4, R7, 0x800fffff, RZ, 0xc0, !PT ;  /* 0x800fffff07047812 */ /* 0x000fe200078ec0ff */
[----:B------:R-:W-:Y:S01]  /*2180*/  BSSY.RECONVERGENT B2, `(.L_x_51) ;  /* 0x0000055000027945 */ /* 0x000fe20003800200 */
[C---:B------:R-:W-:Y:S02]  /*2190*/  FSETP.GEU.AND P2, PT, |R9|.reuse, 1.469367938527859385e-39, PT ;  /* 0x001000000900780b */ /* 0x040fe40003f4e200 */
[----:B------:R-:W-:Y:S01]  /*21a0*/  LOP3.LUT R5, R4, 0x3ff00000, RZ, 0xfc, !PT ;  /* 0x3ff0000004057812 */ /* 0x000fe200078efcff */
[----:B------:R-:W-:Y:S01]  /*21b0*/  IMAD.MOV.U32 R4, RZ, RZ, R6 ;  /* 0x000000ffff047224 */ /* 0x000fe200078e0006 */
[----:B------:R-:W-:Y:S02]  /*21c0*/  LOP3.LUT R14, R9, 0x7ff00000, RZ, 0xc0, !PT ;  /* 0x7ff00000090e7812 */ /* 0x000fe400078ec0ff */
[----:B------:R-:W-:-:S03]  /*21d0*/  LOP3.LUT R17, R7, 0x7ff00000, RZ, 0xc0, !PT ;  /* 0x7ff0000007117812 */ /* 0x000fc600078ec0ff */
[----:B------:R-:W-:Y:S01]  /*21e0*/  @!P0 DMUL R4, R6, 8.98846567431157953865e+307 ;  /* 0x7fe0000006048828 */ /* 0x000fe20000000000 */
[----:B------:R-:W-:-:S03]  /*21f0*/  ISETP.GE.U32.AND P1, PT, R14, R17, PT ;  /* 0x000000110e00720c */ /* 0x000fc60003f26070 */
[----:B------:R-:W-:Y:S01]  /*2200*/  @!P2 LOP3.LUT R15, R7, 0x7ff00000, RZ, 0xc0, !PT ;  /* 0x7ff00000070fa812 */ /* 0x000fe200078ec0ff */
[----:B------:R-:W-:Y:S01]  /*2210*/  @!P2 IMAD.MOV.U32 R20, RZ, RZ, RZ ;  /* 0x000000ffff14a224 */ /* 0x000fe200078e00ff */
[----:B------:R-:W0:Y:S02]  /*2220*/  MUFU.RCP64H R19, R5 ;  /* 0x0000000500137308 */ /* 0x000e240000001800 */
[----:B------:R-:W-:Y:S01]  /*2230*/  @!P2 ISETP.GE.U32.AND P3, PT, R14, R15, PT ;  /* 0x0000000f0e00a20c */ /* 0x000fe20003f66070 */
[----:B------:R-:W-:-:S05]  /*2240*/  IMAD.MOV.U32 R15, RZ, RZ, 0x1ca00000 ;  /* 0x1ca00000ff0f7424 */ /* 0x000fca00078e00ff */
[----:B------:R-:W-:-:S04]  /*2250*/  @!P2 SEL R21, R15, 0x63400000, !P3 ;  /* 0x634000000f15a807 */ /* 0x000fc80005800000 */
[----:B------:R-:W-:-:S04]  /*2260*/  @!P2 LOP3.LUT R21, R21, 0x80000000, R9, 0xf8, !PT ;  /* 0x800000001515a812 */ /* 0x000fc800078ef809 */
[----:B------:R-:W-:Y:S01]  /*2270*/  @!P2 LOP3.LUT R21, R21, 0x100000, RZ, 0xfc, !PT ;  /* 0x001000001515a812 */ /* 0x000fe200078efcff */
[----:B0-----:R-:W-:-:S08]  /*2280*/  DFMA R2, R18, -R4, 1 ;  /* 0x3ff000001202742b */ /* 0x001fd00000000804 */
[----:B------:R-:W-:-:S08]  /*2290*/  DFMA R2, R2, R2, R2 ;  /* 0x000000020202722b */ /* 0x000fd00000000002 */
[----:B------:R-:W-:Y:S01]  /*22a0*/  DFMA R18, R18, R2, R18 ;  /* 0x000000021212722b */ /* 0x000fe20000000012 */
[----:B------:R-:W-:Y:S01]  /*22b0*/  SEL R3, R15, 0x63400000, !P1 ;  /* 0x634000000f037807 */ /* 0x000fe20004800000 */
[----:B------:R-:W-:-:S03]  /*22c0*/  IMAD.MOV.U32 R2, RZ, RZ, R8 ;  /* 0x000000ffff027224 */ /* 0x000fc600078e0008 */
[----:B------:R-:W-:-:S03]  /*22d0*/  LOP3.LUT R3, R3, 0x800fffff, R9, 0xf8, !PT ;  /* 0x800fffff03037812 */ /* 0x000fc600078ef809 */
[----:B------:R-:W-:-:S03]  /*22e0*/  DFMA R22, R18, -R4, 1 ;  /* 0x3ff000001216742b */ /* 0x000fc60000000804 */
[----:B------:R-:W-:-:S05]  /*22f0*/  @!P2 DFMA R2, R2, 2, -R20 ;  /* 0x400000000202a82b */ /* 0x000fca0000000814 */
[----:B------:R-:W-:Y:S01]  /*2300*/  DFMA R18, R18, R22, R18 ;  /* 0x000000161212722b */ /* 0x000fe20000000012 */
[----:B------:R-:W-:Y:S02]  /*2310*/  IMAD.MOV.U32 R22, RZ, RZ, R14 ;  /* 0x000000ffff167224 */ /* 0x000fe400078e000e */
[----:B------:R-:W-:Y:S01]  /*2320*/  IMAD.MOV.U32 R23, RZ, RZ, R17 ;  /* 0x000000ffff177224 */ /* 0x000fe200078e0011 */
[----:B------:R-:W-:Y:S02]  /*2330*/  @!P0 LOP3.LUT R23, R5, 0x7ff00000, RZ, 0xc0, !PT ;  /* 0x7ff0000005178812 */ /* 0x000fe400078ec0ff */
[----:B------:R-:W-:Y:S02]  /*2340*/  @!P2 LOP3.LUT R22, R3, 0x7ff00000, RZ, 0xc0, !PT ;  /* 0x7ff000000316a812 */ /* 0x000fe400078ec0ff */
[----:B------:R-:W-:Y:S01]  /*2350*/  DMUL R20, R18, R2 ;  /* 0x0000000212147228 */ /* 0x000fe20000000000 */
[----:B------:R-:W-:Y:S02]  /*2360*/  VIADD R25, R23, 0xffffffff ;  /* 0xffffffff17197836 */ /* 0x000fe40000000000 */
[----:B------:R-:W-:-:S05]  /*2370*/  VIADD R24, R22, 0xffffffff ;  /* 0xffffffff16187836 */ /* 0x000fca0000000000 */
[----:B------:R-:W-:Y:S01]  /*2380*/  DFMA R16, R20, -R4, R2 ;  /* 0x800000041410722b */ /* 0x000fe20000000002 */
[----:B------:R-:W-:-:S04]  /*2390*/  ISETP.GT.U32.AND P0, PT, R24, 0x7feffffe, PT ;  /* 0x7feffffe1800780c */ /* 0x000fc80003f04070 */
[----:B------:R-:W-:-:S03]  /*23a0*/  ISETP.GT.U32.OR P0, PT, R25, 0x7feffffe, P0 ;  /* 0x7feffffe1900780c */ /* 0x000fc60000704470 */
[----:B------:R-:W-:-:S10]  /*23b0*/  DFMA R16, R18, R16, R20 ;  /* 0x000000101210722b */ /* 0x000fd40000000014 */
[----:B------:R-:W-:Y:S05]  /*23c0*/  @P0 BRA `(.L_x_52) ;  /* 0x00000000006c0947 */ /* 0x000fea0003800000 */
[----:B------:R-:W-:-:S04]  /*23d0*/  LOP3.LUT R9, R7, 0x7ff00000, RZ, 0xc0, !PT ;  /* 0x7ff0000007097812 */ /* 0x000fc800078ec0ff */
[CC--:B------:R-:W-:Y:S02]  /*23e0*/  VIADDMNMX R8, R14.reuse, -R9.reuse, 0xb9600000, !PT ;  /* 0xb96000000e087446 */ /* 0x0c0fe40007800909 */
[----:B------:R-:W-:Y:S02]  /*23f0*/  ISETP.GE.U32.AND P0, PT, R14, R9, PT ;  /* 0x000000090e00720c */ /* 0x000fe40003f06070 */
[----:B------:R-:W-:Y:S02]  /*2400*/  VIMNMX R8, PT, PT, R8, 0x46a00000, PT ;  /* 0x46a0000008087848 */ /* 0x000fe40003fe0100 */
[----:B------:R-:W-:-:S04]  /*2410*/  SEL R15, R15, 0x63400000, !P0 ;  /* 0x634000000f0f7807 */ /* 0x000fc80004000000 */
[----:B------:R-:W-:Y:S01]  /*2420*/  IADD3 R18, PT, PT, -R15, R8, RZ ;  /* 0x000000080f127210 */ /* 0x000fe20007ffe1ff */
[----:B------:R-:W-:-:S04]  /*2430*/  IMAD.MOV.U32 R8, RZ, RZ, RZ ;  /* 0x000000ffff087224 */ /* 0x000fc800078e00ff */
[----:B------:R-:W-:-:S06]  /*2440*/  VIADD R9, R18, 0x7fe00000 ;  /* 0x7fe0000012097836 */ /* 0x000fcc0000000000 */
[----:B------:R-:W-:-:S10]  /*2450*/  DMUL R14, R16, R8 ;  /* 0x00000008100e7228 */ /* 0x000fd40000000000 */
[----:B------:R-:W-:-:S13]  /*2460*/  FSETP.GTU.AND P0, PT, |R15|, 1.469367938527859385e-39, PT ;  /* 0x001000000f00780b */ /* 0x000fda0003f0c200 */
[----:B------:R-:W-:Y:S05]  /*2470*/  @P0 BRA `(.L_x_53) ;  /* 0x0000000000940947 */ /* 0x000fea0003800000 */
[----:B------:R-:W-:Y:S01]  /*2480*/  DFMA R2, R16, -R4, R2 ;  /* 0x800000041002722b */ /* 0x000fe20000000002 */
[----:B------:R-:W-:-:S09]  /*2490*/  IMAD.MOV.U32 R8, RZ, RZ, RZ ;  /* 0x000000ffff087224 */ /* 0x000fd200078e00ff */
[C---:B------:R-:W-:Y:S02]  /*24a0*/  FSETP.NEU.AND P0, PT, R3.reuse, RZ, PT ;  /* 0x000000ff0300720b */ /* 0x040fe40003f0d000 */
[----:B------:R-:W-:-:S04]  /*24b0*/  LOP3.LUT R7, R3, 0x80000000, R7, 0x48, !PT ;  /* 0x8000000003077812 */ /* 0x000fc800078e4807 */
[----:B------:R-:W-:-:S07]  /*24c0*/  LOP3.LUT R9, R7, R9, RZ, 0xfc, !PT ;  /* 0x0000000907097212 */ /* 0x000fce00078efcff */
[----:B------:R-:W-:Y:S05]  /*24d0*/  @!P0 BRA `(.L_x_53) ;  /* 0x00000000007c8947 */ /* 0x000fea0003800000 */
[----:B------:R-:W-:Y:S01]  /*24e0*/  IMAD.MOV R3, RZ, RZ, -R18 ;  /* 0x000000ffff037224 */ /* 0x000fe200078e0a12 */
[----:B------:R-:W-:Y:S01]  /*24f0*/  DMUL.RP R8, R16, R8 ;  /* 0x0000000810087228 */ /* 0x000fe20000008000 */
[----:B------:R-:W-:-:S06]  /*2500*/  IMAD.MOV.U32 R2, RZ, RZ, RZ ;  /* 0x000000ffff027224 */ /* 0x000fcc00078e00ff */
[----:B------:R-:W-:-:S03]  /*2510*/  DFMA R2, R14, -R2, R16 ;  /* 0x800000020e02722b */ /* 0x000fc60000000010 */
[----:B------:R-:W-:-:S03]  /*2520*/  LOP3.LUT R7, R9, R7, RZ, 0x3c, !PT ;  /* 0x0000000709077212 */ /* 0x000fc600078e3cff */
[----:B------:R-:W-:-:S04]  /*2530*/  IADD3 R2, PT, PT, -R18, -0x43300000, RZ ;  /* 0xbcd0000012027810 */ /* 0x000fc80007ffe1ff */
[----:B------:R-:W-:-:S04]  /*2540*/  FSETP.NEU.AND P0, PT, |R3|, R2, PT ;  /* 0x000000020300720b */ /* 0x000fc80003f0d200 */
[----:B------:R-:W-:Y:S02]  /*2550*/  FSEL R14, R8, R14, !P0 ;  /* 0x0000000e080e7208 */ /* 0x000fe40004000000 */
[----:B------:R-:W-:Y:S01]  /*2560*/  FSEL R15, R7, R15, !P0 ;  /* 0x0000000f070f7208 */ /* 0x000fe20004000000 */
[----:B------:R-:W-:Y:S06]  /*2570*/  BRA `(.L_x_53) ;  /* 0x0000000000547947 */ /* 0x000fec0003800000 */
.L_x_52:
[----:B------:R-:W-:-:S14]  /*2580*/  DSETP.NAN.AND P0, PT, R8, R8, PT ;  /* 0x000000080800722a */ /* 0x000fdc0003f08000 */
[----:B------:R-:W-:Y:S05]  /*2590*/  @P0 BRA `(.L_x_54) ;  /* 0x0000000000440947 */ /* 0x000fea0003800000 */
[----:B------:R-:W-:-:S14]  /*25a0*/  DSETP.NAN.AND P0, PT, R6, R6, PT ;  /* 0x000000060600722a */ /* 0x000fdc0003f08000 */
[----:B------:R-:W-:Y:S05]  /*25b0*/  @P0 BRA `(.L_x_55) ;  /* 0x0000000000300947 */ /* 0x000fea0003800000 */
[----:B------:R-:W-:Y:S01]  /*25c0*/  ISETP.NE.AND P0, PT, R22, R23, PT ;  /* 0x000000171600720c */ /* 0x000fe20003f05270 */
[----:B------:R-:W-:Y:S02]  /*25d0*/  IMAD.MOV.U32 R14, RZ, RZ, 0x0 ;  /* 0x00000000ff0e7424 */ /* 0x000fe400078e00ff */
[----:B------:R-:W-:-:S10]  /*25e0*/  IMAD.MOV.U32 R15, RZ, RZ, -0x80000 ;  /* 0xfff80000ff0f7424 */ /* 0x000fd400078e00ff */
[----:B------:R-:W-:Y:S05]  /*25f0*/  @!P0 BRA `(.L_x_53) ;  /* 0x0000000000348947 */ /* 0x000fea0003800000 */
[----:B------:R-:W-:Y:S02]  /*2600*/  ISETP.NE.AND P0, PT, R22, 0x7ff00000, PT ;  /* 0x7ff000001600780c */ /* 0x000fe40003f05270 */
[----:B------:R-:W-:Y:S02]  /*2610*/  LOP3.LUT R15, R9, 0x80000000, R7, 0x48, !PT ;  /* 0x80000000090f7812 */ /* 0x000fe400078e4807 */
[----:B------:R-:W-:-:S13]  /*2620*/  ISETP.EQ.OR P0, PT, R23, RZ, !P0 ;  /* 0x000000ff1700720c */ /* 0x000fda0004702670 */
[----:B------:R-:W-:Y:S01]  /*2630*/  @P0 LOP3.LUT R2, R15, 0x7ff00000, RZ, 0xfc, !PT ;  /* 0x7ff000000f020812 */ /* 0x000fe200078efcff */
[----:B------:R-:W-:Y:S02]  /*2640*/  @!P0 IMAD.MOV.U32 R14, RZ, RZ, RZ ;  /* 0x000000ffff0e8224 */ /* 0x000fe400078e00ff */
[----:B------:R-:W-:Y:S02]  /*2650*/  @P0 IMAD.MOV.U32 R14, RZ, RZ, RZ ;  /* 0x000000ffff0e0224 */ /* 0x000fe400078e00ff */
[----:B------:R-:W-:Y:S01]  /*2660*/  @P0 IMAD.MOV.U32 R15, RZ, RZ, R2 ;  /* 0x000000ffff0f0224 */ /* 0x000fe200078e0002 */
[----:B------:R-:W-:Y:S06]  /*2670*/  BRA `(.L_x_53) ;  /* 0x0000000000147947 */ /* 0x000fec0003800000 */
.L_x_55:
[----:B------:R-:W-:Y:S01]  /*2680*/  LOP3.LUT R15, R7, 0x80000, RZ, 0xfc, !PT ;  /* 0x00080000070f7812 */ /* 0x000fe200078efcff */
[----:B------:R-:W-:Y:S01]  /*2690*/  IMAD.MOV.U32 R14, RZ, RZ, R6 ;  /* 0x000000ffff0e7224 */ /* 0x000fe200078e0006 */
[----:B------:R-:W-:Y:S06]  /*26a0*/  BRA `(.L_x_53) ;  /* 0x0000000000087947 */ /* 0x000fec0003800000 */
.L_x_54:
[----:B------:R-:W-:Y:S02]  /*26b0*/  LOP3.LUT R15, R9, 0x80000, RZ, 0xfc, !PT ;  /* 0x00080000090f7812 */ /* 0x000fe400078efcff */
[----:B------:R-:W-:-:S07]  /*26c0*/  MOV R14, R8 ;  /* 0x00000008000e7202 */ /* 0x000fce0000000f00 */
.L_x_53:
[----:B------:R-:W-:Y:S05]  /*26d0*/  BSYNC.RECONVERGENT B2 ;  /* 0x0000000000027941 */ /* 0x000fea0003800200 */
.L_x_51:
[----:B------:R-:W-:Y:S02]  /*26e0*/  IMAD.MOV.U32 R2, RZ, RZ, R0 ;  /* 0x000000ffff027224 */ /* 0x000fe400078e0000 */
[----:B------:R-:W-:-:S04]  /*26f0*/  IMAD.MOV.U32 R3, RZ, RZ, 0x0 ;  /* 0x00000000ff037424 */ /* 0x000fc800078e00ff */
[----:B------:R-:W-:Y:S05]  /*2700*/  RET.REL.NODEC R2 `(_Z13calculateLogpP9candidateli) ;  /* 0xffffffd8023c7950 */ /* 0x000fea0003c3ffff */
        .type           $_Z13calculateLogpP9candidateli$__internal_accurate_pow,@function
        .size           $_Z13calculateLogpP9candidateli$__internal_accurate_pow,(.L_x_213 - $_Z13calculateLogpP9candidateli$__internal_accurate_pow)
$_Z13calculateLogpP9candidateli$__internal_accurate_pow:
[----:B------:R-:W-:Y:S01]  /*2710*/  ISETP.GT.U32.AND P3, PT, R7, 0xfffff, PT ;  /* 0x000fffff0700780c */ /* 0x000fe20003f64070 */
[----:B------:R-:W-:Y:S01]  /*2720*/  IMAD.MOV.U32 R8, RZ, RZ, R7 ;  /* 0x000000ffff087224 */ /* 0x000fe200078e0007 */
[----:B------:R-:W-:Y:S01]  /*2730*/  UMOV UR6, 0x7d2cafe2 ;  /* 0x7d2cafe200067882 */ /* 0x000fe20000000000 */
[----:B------:R-:W-:Y:S01]  /*2740*/  UMOV UR7, 0x3eb0f5ff ;  /* 0x3eb0f5ff00077882 */ /* 0x000fe20000000000 */
[----:B------:R-:W-:Y:S01]  /*2750*/  UMOV UR8, 0x3b39803f ;  /* 0x3b39803f00087882 */ /* 0x000fe20000000000 */
[----:B------:R-:W-:-:S08]  /*2760*/  UMOV UR9, 0x3c7abc9e ;  /* 0x3c7abc9e00097882 */ /* 0x000fd00000000000 */
[----:B------:R-:W-:Y:S01]  /*2770*/  @!P3 DMUL R14, R6, 1.80143985094819840000e+16 ;  /* 0x43500000060eb828 */ /* 0x000fe20000000000 */
[----:B------:R-:W-:-:S09]  /*2780*/  SHF.R.U32.HI R7, RZ, 0x14, R7 ;  /* 0x00000014ff077819 */ /* 0x000fd20000011607 */
[----:B------:R-:W-:Y:S01]  /*2790*/  @!P3 IMAD.MOV.U32 R8, RZ, RZ, R15 ;  /* 0x000000ffff08b224 */ /* 0x000fe200078e000f */
[----:B------:R-:W-:Y:S01]  /*27a0*/  @!P3 LEA.HI R7, R15, 0xffffffca, RZ, 0xc ;  /* 0xffffffca0f07b811 */ /* 0x000fe200078f60ff */
[----:B------:R-:W-:-:S03]  /*27b0*/  @!P3 IMAD.MOV.U32 R6, RZ, RZ, R14 ;  /* 0x000000ffff06b224 */ /* 0x000fc600078e000e */
[----:B------:R-:W-:Y:S01]  /*27c0*/  LOP3.LUT R8, R8, 0x800fffff, RZ, 0xc0, !PT ;  /* 0x800fffff08087812 */ /* 0x000fe200078ec0ff */
[----:B------:R-:W-:-:S03]  /*27d0*/  IMAD.MOV.U32 R22, RZ, RZ, R6 ;  /* 0x000000ffff167224 */ /* 0x000fc600078e0006 */
[----:B------:R-:W-:Y:S01]  /*27e0*/  LOP3.LUT R9, R8, 0x3ff00000, RZ, 0xfc, !PT ;  /* 0x3ff0000008097812 */ /* 0x000fe200078efcff */
[----:B------:R-:W-:-:S03]  /*27f0*/  IMAD.MOV.U32 R8, RZ, RZ, RZ ;  /* 0x000000ffff087224 */ /* 0x000fc600078e00ff */
[----:B------:R-:W-:Y:S01]  /*2800*/  ISETP.GE.U32.AND P4, PT, R9, 0x3ff6a09f, PT ;  /* 0x3ff6a09f0900780c */ /* 0x000fe20003f86070 */
[----:B------:R-:W-:-:S12]  /*2810*/  IMAD.MOV.U32 R23, RZ, RZ, R9 ;  /* 0x000000ffff177224 */ /* 0x000fd800078e0009 */
[----:B------:R-:W-:-:S04]  /*2820*/  @P4 VIADD R6, R23, 0xfff00000 ;  /* 0xfff0000017064836 */ /* 0x000fc80000000000 */
[----:B------:R-:W-:Y:S02]  /*2830*/  @P4 IMAD.MOV.U32 R23, RZ, RZ, R6 ;  /* 0x000000ffff174224 */ /* 0x000fe400078e0006 */
[C---:B------:R-:W-:Y:S02]  /*2840*/  VIADD R6, R7.reuse, 0xfffffc01 ;  /* 0xfffffc0107067836 */ /* 0x040fe40000000000 */
[----:B------:R-:W-:Y:S02]  /*2850*/  @P4 VIADD R6, R7, 0xfffffc02 ;  /* 0xfffffc0207064836 */ /* 0x000fe40000000000 */
[C---:B------:R-:W-:Y:S01]  /*2860*/  DADD R18, R22.reuse, 1 ;  /* 0x3ff0000016127429 */ /* 0x040fe20000000000 */
[----:B------:R-:W-:Y:S01]  /*2870*/  IMAD.MOV.U32 R7, RZ, RZ, 0x43300000 ;  /* 0x43300000ff077424 */ /* 0x000fe200078e00ff */
[----:B------:R-:W-:Y:S01]  /*2880*/  DADD R22, R22, -1 ;  /* 0xbff0000016167429 */ /* 0x000fe20000000000 */
[----:B------:R-:W-:-:S03]  /*2890*/  LOP3.LUT R6, R6, 0x80000000, RZ, 0x3c, !PT ;  /* 0x8000000006067812 */ /* 0x000fc600078e3cff */
[----:B------:R-:W0:Y:S02]  /*28a0*/  MUFU.RCP64H R9, R19 ;  /* 0x0000001300097308 */ /* 0x000e240000001800 */
[----:B0-----:R-:W-:-:S08]  /*28b0*/  DFMA R20, -R18, R8, 1 ;  /* 0x3ff000001214742b */ /* 0x001fd00000000108 */
[----:B------:R-:W-:-:S08]  /*28c0*/  DFMA R20, R20, R20, R20 ;  /* 0x000000141414722b */ /* 0x000fd00000000014 */
[----:B------:R-:W-:Y:S01]  /*28d0*/  DFMA R20, R8, R20, R8 ;  /* 0x000000140814722b */ /* 0x000fe20000000008 */
[----:B------:R-:W-:Y:S01]  /*28e0*/  IMAD.MOV.U32 R8, RZ, RZ, 0x41ad3b5a ;  /* 0x41ad3b5aff087424 */ /* 0x000fe200078e00ff */
[----:B------:R-:W-:-:S06]  /*28f0*/  MOV R9, 0x3ed0f5d2 ;  /* 0x3ed0f5d200097802 */ /* 0x000fcc0000000f00 */
[----:B------:R-:W-:-:S08]  /*2900*/  DMUL R24, R22, R20 ;  /* 0x0000001416187228 */ /* 0x000fd00000000000 */
[----:B------:R-:W-:-:S08]  /*2910*/  DFMA R24, R22, R20, R24 ;  /* 0x000000141618722b */ /* 0x000fd00000000018 */
[----:B------:R-:W-:-:S08]  /*2920*/  DMUL R26, R24, R24 ;  /* 0x00000018181a7228 */ /* 0x000fd00000000000 */
[----:B------:R-:W-:Y:S01]  /*2930*/  DFMA R8, R26, UR6, R8 ;  /* 0x000000061a087c2b */ /* 0x000fe20008000008 */
[----:B------:R-:W-:Y:S01]  /*2940*/  UMOV UR6, 0x75488a3f ;  /* 0x75488a3f00067882 */ /* 0x000fe20000000000 */
[----:B------:R-:W-:-:S06]  /*2950*/  UMOV UR7, 0x3ef3b20a ;  /* 0x3ef3b20a00077882 */ /* 0x000fcc0000000000 */
[----:B------:R-:W-:Y:S01]  /*2960*/  DFMA R18, R26, R8, UR6 ;  /* 0x000000061a127e2b */ /* 0x000fe20008000008 */
[----:B------:R-:W-:Y:S01]  /*2970*/  UMOV UR6, 0xe4faecd5 ;  /* 0xe4faecd500067882 */ /* 0x000fe20000000000 */
[----:B------:R-:W-:Y:S01]  /*2980*/  UMOV UR7, 0x3f1745cd ;  /* 0x3f1745cd00077882 */ /* 0x000fe20000000000 */
[----:B------:R-:W-:-:S05]  /*2990*/  DADD R8, R22, -R24 ;  /* 0x0000000016087229 */ /* 0x000fca0000000818 */
[----:B------:R-:W-:Y:S01]  /*29a0*/  DFMA R18, R26, R18, UR6 ;  /* 0x000000061a127e2b */ /* 0x000fe20008000012 */
[----:B------:R-:W-:Y:S01]  /*29b0*/  UMOV UR6, 0x258a578b ;  /* 0x258a578b00067882 */ /* 0x000fe20000000000 */
[----:B------:R-:W-:Y:S01]  /*29c0*/  UMOV UR7, 0x3f3c71c7 ;  /* 0x3f3c71c700077882 */ /* 0x000fe20000000000 */
[----:B------:R-:W-:-:S05]  /*29d0*/  DADD R8, R8, R8 ;  /* 0x0000000008087229 */ /* 0x000fca0000000008 */
[----:B------:R-:W-:Y:S01]  /*29e0*/  DFMA R18, R26, R18, UR6 ;  /* 0x000000061a127e2b */ /* 0x000fe20008000012 */
[----:B------:R-:W-:Y:S01]  /*29f0*/  UMOV UR6, 0x9242b910 ;  /* 0x9242b91000067882 */ /* 0x000fe20000000000 */
[----:B------:R-:W-:Y:S01]  /*2a00*/  UMOV UR7, 0x3f624924 ;  /* 0x3f62492400077882 */ /* 0x000fe20000000000 */
[----:B------:R-:W-:-:S05]  /*2a10*/  DFMA R8, R22, -R24, R8 ;  /* 0x800000181608722b */ /* 0x000fca0000000008 */
[----:B------:R-:W-:Y:S01]  /*2a20*/  DFMA R18, R26, R18, UR6 ;  /* 0x000000061a127e2b */ /* 0x000fe20008000012 */
[----:B------:R-:W-:Y:S01]  /*2a30*/  UMOV UR6, 0x99999dfb ;  /* 0x99999dfb00067882 */ /* 0x000fe20000000000 */
[----:B------:R-:W-:Y:S01]  /*2a40*/  UMOV UR7, 0x3f899999 ;  /* 0x3f89999900077882 */ /* 0x000fe20000000000 */
[----:B------:R-:W-:-:S05]  /*2a50*/  DMUL R8, R20, R8 ;  /* 0x0000000814087228 */ /* 0x000fca0000000000 */
[----:B------:R-:W-:Y:S01]  /*2a60*/  DFMA R18, R26, R18, UR6 ;  /* 0x000000061a127e2b */ /* 0x000fe20008000012 */
[----:B------:R-:W-:Y:S01]  /*2a70*/  UMOV UR6, 0x55555555 ;  /* 0x5555555500067882 */ /* 0x000fe20000000000 */
[----:B------:R-:W-:-:S06]  /*2a80*/  UMOV UR7, 0x3fb55555 ;  /* 0x3fb5555500077882 */ /* 0x000fcc0000000000 */
[----:B------:R-:W-:-:S08]  /*2a90*/  DFMA R22, R26, R18, UR6 ;  /* 0x000000061a167e2b */ /* 0x000fd00008000012 */
[----:B------:R-:W-:Y:S01]  /*2aa0*/  DADD R20, -R22, UR6 ;  /* 0x0000000616147e29 */ /* 0x000fe20008000100 */
[----:B------:R-:W-:Y:S01]  /*2ab0*/  UMOV UR6, 0xb9e7b0 ;  /* 0x00b9e7b000067882 */ /* 0x000fe20000000000 */
[----:B------:R-:W-:-:S06]  /*2ac0*/  UMOV UR7, 0x3c46a4cb ;  /* 0x3c46a4cb00077882 */ /* 0x000fcc0000000000 */
[----:B------:R-:W-:Y:S02]  /*2ad0*/  DFMA R20, R26, R18, R20 ;  /* 0x000000121a14722b */ /* 0x000fe40000000014 */
[----:B------:R-:W-:Y:S01]  /*2ae0*/  DMUL R18, R24, R24 ;  /* 0x0000001818127228 */ /* 0x000fe20000000000 */
[----:B------:R-:W-:Y:S02]  /*2af0*/  VIADD R27, R9, 0x100000 ;  /* 0x00100000091b7836 */ /* 0x000fe40000000000 */
[----:B------:R-:W-:-:S03]  /*2b00*/  IMAD.MOV.U32 R26, RZ, RZ, R8 ;  /* 0x000000ffff1a7224 */ /* 0x000fc600078e0008 */
[----:B------:R-:W-:Y:S01]  /*2b10*/  DADD R20, R20, -UR6 ;  /* 0x8000000614147e29 */ /* 0x000fe20008000000 */
[----:B------:R-:W-:Y:S01]  /*2b20*/  UMOV UR6, 0x80000000 ;  /* 0x8000000000067882 */ /* 0x000fe20000000000 */
[----:B------:R-:W-:Y:S01]  /*2b30*/  DFMA R28, R24, R24, -R18 ;  /* 0x00000018181c722b */ /* 0x000fe20000000812 */
[----:B------:R-:W-:Y:S02]  /*2b40*/  UMOV UR7, 0x43300000 ;  /* 0x4330000000077882 */ /* 0x000fe40000000000 */
[----:B------:R-:W-:Y:S01]  /*2b50*/  DADD R6, R6, -UR6 ;  /* 0x8000000606067e29 */ /* 0x000fe20008000000 */
[----:B------:R-:W-:Y:S01]  /*2b60*/  UMOV UR6, 0xfefa39ef ;  /* 0xfefa39ef00067882 */ /* 0x000fe20000000000 */
[----:B------:R-:W-:-:S03]  /*2b70*/  UMOV UR7, 0x3fe62e42 ;  /* 0x3fe62e4200077882 */ /* 0x000fc60000000000 */
[C---:B------:R-:W-:Y:S02]  /*2b80*/  DFMA R28, R24.reuse, R26, R28 ;  /* 0x0000001a181c722b */ /* 0x040fe4000000001c */
[----:B------:R-:W-:-:S08]  /*2b90*/  DMUL R26, R24, R18 ;  /* 0x00000012181a7228 */ /* 0x000fd00000000000 */
[----:B------:R-:W-:-:S08]  /*2ba0*/  DFMA R14, R24, R18, -R26 ;  /* 0x00000012180e722b */ /* 0x000fd0000000081a */
[----:B------:R-:W-:Y:S02]  /*2bb0*/  DFMA R14, R8, R18, R14 ;  /* 0x00000012080e722b */ /* 0x000fe4000000000e */
[----:B------:R-:W-:-:S06]  /*2bc0*/  DADD R18, R22, R20 ;  /* 0x0000000016127229 */ /* 0x000fcc0000000014 */
[----:B------:R-:W-:Y:S02]  /*2bd0*/  DFMA R14, R24, R28, R14 ;  /* 0x0000001c180e722b */ /* 0x000fe4000000000e */
[----:B------:R-:W-:Y:S02]  /*2be0*/  DADD R28, R22, -R18 ;  /* 0x00000000161c7229 */ /* 0x000fe40000000812 */
[----:B------:R-:W-:-:S06]  /*2bf0*/  DMUL R22, R18, R26 ;  /* 0x0000001a12167228 */ /* 0x000fcc0000000000 */
[----:B------:R-:W-:Y:S02]  /*2c00*/  DADD R28, R20, R28 ;  /* 0x00000000141c7229 */ /* 0x000fe4000000001c */
[----:B------:R-:W-:-:S08]  /*2c10*/  DFMA R20, R18, R26, -R22 ;  /* 0x0000001a1214722b */ /* 0x000fd00000000816 */
[----:B------:R-:W-:-:S08]  /*2c20*/  DFMA R14, R18, R14, R20 ;  /* 0x0000000e120e722b */ /* 0x000fd00000000014 */
[----:B------:R-:W-:-:S08]  /*2c30*/  DFMA R28, R28, R26, R14 ;  /* 0x0000001a1c1c722b */ /* 0x000fd0000000000e */
[----:B------:R-:W-:-:S08]  /*2c40*/  DADD R18, R22, R28 ;  /* 0x0000000016127229 */ /* 0x000fd0000000001c */
[--C-:B------:R-:W-:Y:S02]  /*2c50*/  DADD R14, R24, R18.reuse ;  /* 0x00000000180e7229 */ /* 0x100fe40000000012 */
[----:B------:R-:W-:-:S06]  /*2c60*/  DADD R22, R22, -R18 ;  /* 0x0000000016167229 */ /* 0x000fcc0000000812 */
[----:B------:R-:W-:Y:S02]  /*2c70*/  DADD R24, R24, -R14 ;  /* 0x0000000018187229 */ /* 0x000fe4000000080e */
[----:B------:R-:W-:-:S06]  /*2c80*/  DADD R22, R28, R22 ;  /* 0x000000001c167229 */ /* 0x000fcc0000000016 */
[----:B------:R-:W-:-:S08]  /*2c90*/  DADD R18, R18, R24 ;  /* 0x0000000012127229 */ /* 0x000fd00000000018 */
[----:B------:R-:W-:-:S08]  /*2ca0*/  DADD R18, R22, R18 ;  /* 0x0000000016127229 */ /* 0x000fd00000000012 */
[----:B------:R-:W-:-:S08]  /*2cb0*/  DADD R18, R8, R18 ;  /* 0x0000000008127229 */ /* 0x000fd00000000012 */
[----:B------:R-:W-:-:S08]  /*2cc0*/  DADD R20, R14, R18 ;  /* 0x000000000e147229 */ /* 0x000fd00000000012 */
[--C-:B------:R-:W-:Y:S02]  /*2cd0*/  DFMA R8, R6, UR6, R20.reuse ;  /* 0x0000000606087c2b */ /* 0x100fe40008000014 */
[----:B------:R-:W-:-:S06]  /*2ce0*/  DADD R22, R14, -R20 ;  /* 0x000000000e167229 */ /* 0x000fcc0000000814 */
[----:B------:R-:W-:Y:S02]  /*2cf0*/  DFMA R14, R6, -UR6, R8 ;  /* 0x80000006060e7c2b */ /* 0x000fe40008000008 */
[----:B------:R-:W-:Y:S01]  /*2d00*/  DADD R22, R18, R22 ;  /* 0x0000000012167229 */ /* 0x000fe20000000016 */
[----:B------:R-:W-:Y:S02]  /*2d10*/  IMAD.MOV.U32 R19, RZ, RZ, R5 ;  /* 0x000000ffff137224 */ /* 0x000fe400078e0005 */
[----:B------:R-:W-:-:S03]  /*2d20*/  IMAD.MOV.U32 R18, RZ, RZ, R4 ;  /* 0x000000ffff127224 */ /* 0x000fc600078e0004 */
[----:B------:R-:W-:Y:S01]  /*2d30*/  DADD R14, -R20, R14 ;  /* 0x00000000140e7229 */ /* 0x000fe2000000010e */
[----:B------:R-:W-:-:S05]  /*2d40*/  IMAD.SHL.U32 R5, R19, 0x2, RZ ;  /* 0x0000000213057824 */ /* 0x000fca00078e00ff */
[----:B------:R-:W-:Y:S02]  /*2d50*/  ISETP.GT.U32.AND P3, PT, R5, -0x2000001, PT ;  /* 0xfdffffff0500780c */ /* 0x000fe40003f64070 */
[----:B------:R-:W-:-:S08]  /*2d60*/  DADD R14, R22, -R14 ;  /* 0x00000000160e7229 */ /* 0x000fd0000000080e */
[----:B------:R-:W-:Y:S01]  /*2d70*/  DFMA R14, R6, UR8, R14 ;  /* 0x00000008060e7c2b */ /* 0x000fe2000800000e */
[----:B------:R-:W-:-:S04]  /*2d80*/  LOP3.LUT R6, R19, 0xff0fffff, RZ, 0xc0, !PT ;  /* 0xff0fffff13067812 */ /* 0x000fc800078ec0ff */
[----:B------:R-:W-:Y:S01]  /*2d90*/  SEL R7, R6, R19, P3 ;  /* 0x0000001306077207 */ /* 0x000fe20001800000 */
[----:B------:R-:W-:Y:S02]  /*2da0*/  IMAD.MOV.U32 R6, RZ, RZ, R18 ;  /* 0x000000ffff067224 */ /* 0x000fe400078e0012 */
[----:B------:R-:W-:-:S08]  /*2db0*/  DADD R20, R8, R14 ;  /* 0x0000000008147229 */ /* 0x000fd0000000000e */
[----:B------:R-:W-:Y:S02]  /*2dc0*/  DADD R8, R8, -R20 ;  /* 0x0000000008087229 */ /* 0x000fe40000000814 */
[----:B------:R-:W-:-:S06]  /*2dd0*/  DMUL R18, R20, R6 ;  /* 0x0000000614127228 */ /* 0x000fcc0000000000 */
[----:B------:R-:W-:Y:S02]  /*2de0*/  DADD R14, R14, R8 ;  /* 0x000000000e0e7229 */ /* 0x000fe40000000008 */
[----:B------:R-:W-:-:S08]  /*2df0*/  DFMA R20, R20, R6, -R18 ;  /* 0x000000061414722b */ /* 0x000fd00000000812 */
[----:B------:R-:W-:Y:S01]  /*2e00*/  DFMA R14, R14, R6, R20 ;  /* 0x000000060e0e722b */ /* 0x000fe20000000014 */
[----:B------:R-:W-:Y:S01]  /*2e10*/  IMAD.MOV.U32 R6, RZ, RZ, 0x652b82fe ;  /* 0x652b82feff067424 */ /* 0x000fe200078e00ff */
[----:B------:R-:W-:-:S06]  /*2e20*/  MOV R7, 0x3ff71547 ;  /* 0x3ff7154700077802 */ /* 0x000fcc0000000f00 */
[----:B------:R-:W-:-:S08]  /*2e30*/  DADD R20, R18, R14 ;  /* 0x0000000012147229 */ /* 0x000fd0000000000e */
[----:B------:R-:W-:Y:S02]  /*2e40*/  DFMA R6, R20, R6, 6.75539944105574400000e+15 ;  /* 0x433800001406742b */ /* 0x000fe40000000006 */
[----:B------:R-:W-:Y:S01]  /*2e50*/  FSETP.GEU.AND P3, PT, |R21|, 4.1917929649353027344, PT ;  /* 0x4086232b1500780b */ /* 0x000fe20003f6e200 */
[----:B------:R-:W-:-:S05]  /*2e60*/  DADD R18, R18, -R20 ;  /* 0x0000000012127229 */ /* 0x000fca0000000814 */
[----:B------:R-:W-:-:S03]  /*2e70*/  DADD R8, R6, -6.75539944105574400000e+15 ;  /* 0xc338000006087429 */ /* 0x000fc60000000000 */
[----:B------:R-:W-:-:S05]  /*2e80*/  DADD R14, R14, R18 ;  /* 0x000000000e0e7229 */ /* 0x000fca0000000012 */
[----:B------:R-:W-:Y:S01]  /*2e90*/  DFMA R22, R8, -UR6, R20 ;  /* 0x8000000608167c2b */ /* 0x000fe20008000014 */
[----:B------:R-:W-:Y:S01]  /*2ea0*/  UMOV UR6, 0x3b39803f ;  /* 0x3b39803f00067882 */ /* 0x000fe20000000000 */
[----:B------:R-:W-:-:S06]  /*2eb0*/  UMOV UR7, 0x3c7abc9e ;  /* 0x3c7abc9e00077882 */ /* 0x000fcc0000000000 */
[----:B------:R-:W-:Y:S01]  /*2ec0*/  DFMA R22, R8, -UR6, R22 ;  /* 0x8000000608167c2b */ /* 0x000fe20008000016 */
[----:B------:R-:W-:Y:S01]  /*2ed0*/  UMOV UR6, 0x69ce2bdf ;  /* 0x69ce2bdf00067882 */ /* 0x000fe20000000000 */
[----:B------:R-:W-:Y:S01]  /*2ee0*/  IMAD.MOV.U32 R8, RZ, RZ, -0x35dec16 ;  /* 0xfca213eaff087424 */ /* 0x000fe200078e00ff */
[----:B------:R-:W-:Y:S01]  /*2ef0*/  UMOV UR7, 0x3e5ade15 ;  /* 0x3e5ade1500077882 */ /* 0x000fe20000000000 */
[----:B------:R-:W-:-:S06]  /*2f00*/  IMAD.MOV.U32 R9, RZ, RZ, 0x3e928af3 ;  /* 0x3e928af3ff097424 */ /* 0x000fcc00078e00ff */
[----:B------:R-:W-:Y:S01]  /*2f10*/  DFMA R8, R22, UR6, R8 ;  /* 0x0000000616087c2b */ /* 0x000fe20008000008 */
[----:B------:R-:W-:Y:S01]  /*2f20*/  UMOV UR6, 0x62401315 ;  /* 0x6240131500067882 */ /* 0x000fe20000000000 */
[----:B------:R-:W-:-:S06]  /*2f30*/  UMOV UR7, 0x3ec71dee ;  /* 0x3ec71dee00077882 */ /* 0x000fcc0000000000 */
[----:B------:R-:W-:Y:S01]  /*2f40*/  DFMA R8, R22, R8, UR6 ;  /* 0x0000000616087e2b */ /* 0x000fe20008000008 */
        /* <DEDUP_REMOVED lines=20> */
[----:B------:R-:W-:-:S08]  /*3090*/  DFMA R8, R22, R8, UR6 ;  /* 0x0000000616087e2b */ /* 0x000fd00008000008 */
[----:B------:R-:W-:-:S08]  /*30a0*/  DFMA R8, R22, R8, 1 ;  /* 0x3ff000001608742b */ /* 0x000fd00000000008 */
[----:B------:R-:W-:-:S10]  /*30b0*/  DFMA R8, R22, R8, 1 ;  /* 0x3ff000001608742b */ /* 0x000fd40000000008 */
[----:B------:R-:W-:Y:S02]  /*30c0*/  IMAD R19, R6, 0x100000, R9 ;  /* 0x0010000006137824 */ /* 0x000fe400078e0209 */
[----:B------:R-:W-:Y:S01]  /*30d0*/  IMAD.MOV.U32 R18, RZ, RZ, R8 ;  /* 0x000000ffff127224 */ /* 0x000fe200078e0008 */
[----:B------:R-:W-:Y:S06]  /*30e0*/  @!P3 BRA `(.L_x_56) ;  /* 0x000000000030b947 */ /* 0x000fec0003800000 */
[----:B------:R-:W-:Y:S01]  /*30f0*/  FSETP.GEU.AND P3, PT, |R21|, 4.2275390625, PT ;  /* 0x408748001500780b */ /* 0x000fe20003f6e200 */
[C---:B------:R-:W-:Y:S02]  /*3100*/  DADD R18, R20.reuse, +INF ;  /* 0x7ff0000014127429 */ /* 0x040fe40000000000 */
[----:B------:R-:W-:-:S08]  /*3110*/  DSETP.GEU.AND P4, PT, R20, RZ, PT ;  /* 0x000000ff1400722a */ /* 0x000fd00003f8e000 */
[----:B------:R-:W-:Y:S02]  /*3120*/  FSEL R18, R18, RZ, P4 ;  /* 0x000000ff12127208 */ /* 0x000fe40002000000 */
[----:B------:R-:W-:Y:S02]  /*3130*/  @!P3 LEA.HI R5, R6, R6, RZ, 0x1 ;  /* 0x000000060605b211 */ /* 0x000fe400078f08ff */
[----:B------:R-:W-:Y:S02]  /*3140*/  FSEL R19, R19, RZ, P4 ;  /* 0x000000ff13137208 */ /* 0x000fe40002000000 */
[----:B------:R-:W-:-:S05]  /*3150*/  @!P3 SHF.R.S32.HI R5, RZ, 0x1, R5 ;  /* 0x00000001ff05b819 */ /* 0x000fca0000011405 */
[----:B------:R-:W-:Y:S02]  /*3160*/  @!P3 IMAD.IADD R6, R6, 0x1, -R5 ;  /* 0x000000010606b824 */ /* 0x000fe400078e0a05 */
[----:B------:R-:W-:-:S03]  /*3170*/  @!P3 IMAD R9, R5, 0x100000, R9 ;  /* 0x001000000509b824 */ /* 0x000fc600078e0209 */
[----:B------:R-:W-:Y:S01]  /*3180*/  @!P3 LEA R7, R6, 0x3ff00000, 0x14 ;  /* 0x3ff000000607b811 */ /* 0x000fe200078ea0ff */
[----:B------:R-:W-:-:S06]  /*3190*/  @!P3 IMAD.MOV.U32 R6, RZ, RZ, RZ ;  /* 0x000000ffff06b224 */ /* 0x000fcc00078e00ff */
[----:B------:R-:W-:-:S11]  /*31a0*/  @!P3 DMUL R18, R8, R6 ;  /* 0x000000060812b228 */ /* 0x000fd60000000000 */
.L_x_56:
[----:B------:R-:W-:Y:S01]  /*31b0*/  DFMA R14, R14, R18, R18 ;  /* 0x000000120e0e722b */ /* 0x000fe20000000012 */
[----:B------:R-:W-:Y:S01]  /*31c0*/  IMAD.MOV.U32 R8, RZ, RZ, R0 ;  /* 0x000000ffff087224 */ /* 0x000fe200078e0000 */
[----:B------:R-:W-:Y:S01]  /*31d0*/  DSETP.NEU.AND P3, PT, |R18|, +INF , PT ;  /* 0x7ff000001200742a */ /* 0x000fe20003f6d200 */
[----:B------:R-:W-:-:S07]  /*31e0*/  IMAD.MOV.U32 R9, RZ, RZ, 0x0 ;  /* 0x00000000ff097424 */ /* 0x000fce00078e00ff */
[----:B------:R-:W-:Y:S02]  /*31f0*/  FSEL R6, R18, R14, !P3 ;  /* 0x0000000e12067208 */ /* 0x000fe40005800000 */
[----:B------:R-:W-:Y:S01]  /*3200*/  FSEL R5, R19, R15, !P3 ;  /* 0x0000000f13057208 */ /* 0x000fe20005800000 */
[----:B------:R-:W-:Y:S06]  /*3210*/  RET.REL.NODEC R8 `(_Z13calculateLogpP9candidateli) ;  /* 0xffffffcc08787950 */ /* 0x000fec0003c3ffff */
.L_x_57:
[----:B------:R-:W-:-:S00]  /*3220*/  BRA `(.L_x_57) ;  /* 0xfffffffc00fc7947 */ /* 0x000fc0000383ffff */
[----:B------:R-:W-:-:S00]  /*3230*/  NOP ;  /* 0x0000000000007918 */ /* 0x000fc00000000000 */
        /* <DEDUP_REMOVED lines=12> */
.L_x_213:


//--------------------- .text._Z17boxcarFilterArrayPfP9candidateili --------------------------
	.section	.text._Z17boxcarFilterArrayPfP9candidateili,"ax",@progbits
	.align	128
        .global         _Z17boxcarFilterArrayPfP9candidateili
        .type           _Z17boxcarFilterArrayPfP9candidateili,@function
        .size           _Z17boxcarFilterArrayPfP9candidateili,(.L_x_217 - _Z17boxcarFilterArrayPfP9candidateili)
        .other          _Z17boxcarFilterArrayPfP9candidateili,@"STO_CUDA_ENTRY STV_DEFAULT"
_Z17boxcarFilterArrayPfP9candidateili:
.text._Z17boxcarFilterArrayPfP9candidateili:
[----:B------:R-:W-:Y:S01]  /*0000*/  LDC R1, c[0x0][0x37c] ;  /* 0x0000df00ff017b82 */ /* 0x000fe20000000800 */
[----:B------:R-:W0:Y:S07]  /*0010*/  S2R R0, SR_CTAID.X ;  /* 0x0000000000007919 */ /* 0x000e2e0000002500 */
[----:B------:R-:W1:Y:S01]  /*0020*/  LDC.64 R4, c[0x0][0x380] ;  /* 0x0000e000ff047b82 */ /* 0x000e620000000a00 */
[----:B------:R-:W0:Y:S01]  /*0030*/  LDCU UR10, c[0x0][0x360] ;  /* 0x00006c00ff0a77ac */ /* 0x000e220008000800 */
[----:B------:R-:W0:Y:S01]  /*0040*/  S2R R9, SR_TID.X ;  /* 0x0000000000097919 */ /* 0x000e220000002100 */
[----:B------:R-:W2:Y:S01]  /*0050*/  LDCU.64 UR8, c[0x0][0x358] ;  /* 0x00006b00ff0877ac */ /* 0x000ea20008000a00 */
[----:B0-----:R-:W-:-:S04]  /*0060*/  IMAD R3, R0, UR10, R9 ;  /* 0x0000000a00037c24 */ /* 0x001fc8000f8e0209 */
[----:B-1----:R-:W-:-:S05]  /*0070*/  IMAD.WIDE R4, R3, 0x4, R4 ;  /* 0x0000000403047825 */ /* 0x002fca00078e0204 */
[----:B--2---:R-:W2:Y:S04]  /*0080*/  LDG.E R7, desc[UR8][R4.64] ;  /* 0x0000000804077981 */ /* 0x004ea8000c1e1900 */
[----:B------:R-:W3:Y:S01]  /*0090*/  LDG.E R13, desc[UR8][R4.64+0x400] ;  /* 0x00040008040d7981 */ /* 0x000ee2000c1e1900 */
[----:B------:R-:W0:Y:S01]  /*00a0*/  S2UR UR6, SR_CgaCtaId ;  /* 0x00000000000679c3 */ /* 0x000e220000008800 */
[----:B------:R-:W-:Y:S01]  /*00b0*/  UMOV UR4, 0x400 ;  /* 0x0000040000047882 */ /* 0x000fe20000000000 */
[----:B------:R-:W-:Y:S02]  /*00c0*/  UISETP.GE.U32.AND UP0, UPT, UR10, 0x2, UPT ;  /* 0x000000020a00788c */ /* 0x000fe4000bf06070 */
[----:B------:R-:W-:Y:S01]  /*00d0*/  MOV R12, UR10 ;  /* 0x0000000a000c7c02 */ /* 0x000fe20008000f00 */
[----:B------:R-:W-:-:S02]  /*00e0*/  UIADD3 UR5, UPT, UPT, UR4, 0x800, URZ ;  /* 0x0000080004057890 */ /* 0x000fc4000fffe0ff */
[----:B0-----:R-:W-:Y:S02]  /*00f0*/  ULEA UR7, UR6, UR4, 0x18 ;  /* 0x0000000406077291 */ /* 0x001fe4000f8ec0ff */
[----:B------:R-:W-:Y:S02]  /*0100*/  ULEA UR5, UR6, UR5, 0x18 ;  /* 0x0000000506057291 */ /* 0x000fe4000f8ec0ff */
[----:B------:R-:W-:Y:S02]  /*0110*/  UIADD3 UR4, UPT, UPT, UR4, 0xc00, URZ ;  /* 0x00000c0004047890 */ /* 0x000fe4000fffe0ff */
[C---:B------:R-:W-:Y:S02]  /*0120*/  LEA R8, R9.reuse, UR7, 0x2 ;  /* 0x0000000709087c11 */ /* 0x040fe4000f8e10ff */
[----:B------:R-:W-:Y:S01]  /*0130*/  LEA R11, R9, UR5, 0x2 ;  /* 0x00000005090b7c11 */ /* 0x000fe2000f8e10ff */
[----:B------:R-:W-:-:S06]  /*0140*/  ULEA UR4, UR6, UR4, 0x18 ;  /* 0x0000000406047291 */ /* 0x000fcc000f8ec0ff */
[----:B------:R-:W-:Y:S01]  /*0150*/  LEA R10, R9, UR4, 0x3 ;  /* 0x00000004090a7c11 */ /* 0x000fe2000f8e18ff */
[----:B--2---:R-:W-:Y:S04]  /*0160*/  STS [R8], R7 ;  /* 0x0000000708007388 */ /* 0x004fe80000000800 */
[----:B---3--:R-:W-:Y:S01]  /*0170*/  STS [R8+0x400], R13 ;  /* 0x0004000d08007388 */ /* 0x008fe20000000800 */
[----:B------:R-:W-:Y:S06]  /*0180*/  BAR.SYNC.DEFER_BLOCKING 0x0 ;  /* 0x0000000000007b1d */ /* 0x000fec0000010000 */
[----:B------:R-:W-:Y:S02]  /*0190*/  STS [R11], RZ ;  /* 0x000000ff0b007388 */ /* 0x000fe40000000800 */
[----:B------:R-:W-:Y:S06]  /*01a0*/  BAR.SYNC.DEFER_BLOCKING 0x0 ;  /* 0x0000000000007b1d */ /* 0x000fec0000010000 */
[----:B------:R-:W-:Y:S04]  /*01b0*/  LDS R2, [R8] ;  /* 0x0000000008027984 */ /* 0x000fe80000000800 */
[----:B------:R-:W0:Y:S02]  /*01c0*/  LDS R5, [R11] ;  /* 0x000000000b057984 */ /* 0x000e240000000800 */
[----:B0-----:R-:W-:-:S05]  /*01d0*/  FADD R2, R2, R5 ;  /* 0x0000000502027221 */ /* 0x001fca0000000000 */
[----:B------:R0:W-:Y:S04]  /*01e0*/  STS [R11], R2 ;  /* 0x000000020b007388 */ /* 0x0001e80000000800 */
[----:B------:R0:W-:Y:S01]  /*01f0*/  STS.64 [R10], R2 ;  /* 0x000000020a007388 */ /* 0x0001e20000000a00 */
[----:B------:R-:W-:Y:S05]  /*0200*/  BRA.U !UP0, `(.L_x_58) ;  /* 0x00000001083c7547 */ /* 0x000fea000b800000 */
[----:B0-----:R-:W-:-:S07]  /*0210*/  MOV R2, R12 ;  /* 0x0000000c00027202 */ /* 0x001fce0000000f00 */
.L_x_61:
[----:B------:R-:W-:Y:S01]  /*0220*/  MOV R4, R2 ;  /* 0x0000000200047202 */ /* 0x000fe20000000f00 */
[----:B------:R-:W-:Y:S01]  /*0230*/  BSSY.RECONVERGENT B0, `(.L_x_59) ;  /* 0x0000009000007945 */ /* 0x000fe20003800200 */
[----:B------:R-:W-:-:S04]  /*0240*/  SHF.R.U32.HI R2, RZ, 0x1, R2 ;  /* 0x00000001ff027819 */ /* 0x000fc80000011602 */
[----:B------:R-:W-:-:S13]  /*0250*/  ISETP.GE.U32.AND P0, PT, R9, R2, PT ;  /* 0x000000020900720c */ /* 0x000fda0003f06070 */
[----:B0-----:R-:W-:Y:S05]  /*0260*/  @P0 BRA `(.L_x_60) ;  /* 0x0000000000140947 */ /* 0x001fea0003800000 */
[----:B------:R-:W-:Y:S01]  /*0270*/  LEA R6, R2, R10, 0x3 ;  /* 0x0000000a02067211 */ /* 0x000fe200078e18ff */
[----:B------:R-:W-:Y:S05]  /*0280*/  LDS R5, [R10] ;  /* 0x000000000a057984 */ /* 0x000fea0000000800 */
[----:B------:R-:W0:Y:S02]  /*0290*/  LDS.64 R6, [R6] ;  /* 0x0000000006067984 */ /* 0x000e240000000a00 */
[----:B0-----:R-:W-:-:S13]  /*02a0*/  FSETP.GEU.AND P0, PT, R5, R6, PT ;  /* 0x000000060500720b */ /* 0x001fda0003f0e000 */
[----:B------:R0:W-:Y:S02]  /*02b0*/  @!P0 STS.64 [R10], R6 ;  /* 0x000000060a008388 */ /* 0x0001e40000000a00 */
.L_x_60:
[----:B------:R-:W-:Y:S05]  /*02c0*/  BSYNC.RECONVERGENT B0 ;  /* 0x0000000000007941 */ /* 0x000fea0003800200 */
.L_x_59:
[----:B------:R-:W-:Y:S01]  /*02d0*/  BAR.SYNC.DEFER_BLOCKING 0x0 ;  /* 0x0000000000007b1d */ /* 0x000fe20000010000 */
[----:B------:R-:W-:-:S13]  /*02e0*/  ISETP.GT.U32.AND P0, PT, R4, 0x3, PT ;  /* 0x000000030400780c */ /* 0x000fda0003f04070 */
[----:B------:R-:W-:Y:S05]  /*02f0*/  @P0 BRA `(.L_x_61) ;  /* 0xfffffffc00c80947 */ /* 0x000fea000383ffff */
.L_x_58:
[----:B------:R-:W-:Y:S01]  /*0300*/  ISETP.NE.AND P0, PT, R9, RZ, PT ;  /* 0x000000ff0900720c */ /* 0x000fe20003f05270 */
[----:B------:R-:W-:-:S12]  /*0310*/  BSSY.RECONVERGENT B0, `(.L_x_62) ;  /* 0x000000d000007945 */ /* 0x000fd80003800200 */
[----:B------:R-:W-:Y:S05]  /*0320*/  @P0 BRA `(.L_x_63) ;  /* 0x00000000002c0947 */ /* 0x000fea0003800000 */
[----:B------:R-:W1:Y:S01]  /*0330*/  S2UR UR5, SR_CgaCtaId ;  /* 0x00000000000579c3 */ /* 0x000e620000008800 */
[----:B------:R-:W-:Y:S01]  /*0340*/  UMOV UR4, 0x400 ;  /* 0x0000040000047882 */ /* 0x000fe20000000000 */
[----:B------:R-:W-:-:S06]  /*0350*/  HFMA2 R5, -RZ, RZ, 0, 5.9604644775390625e-08 ;  /* 0x00000001ff057431 */ /* 0x000fcc00000001ff */
[----:B0-----:R-:W0:Y:S01]  /*0360*/  LDC R6, c[0x0][0x390] ;  /* 0x0000e400ff067b82 */ /* 0x001e220000000800 */
[----:B-1----:R-:W-:-:S09]  /*0370*/  ULEA UR4, UR5, UR4, 0x18 ;  /* 0x0000000405047291 */ /* 0x002fd2000f8ec0ff */
[----:B------:R-:W1:Y:S04]  /*0380*/  LDS R4, [UR4+0xc04] ;  /* 0x000c0404ff047984 */ /* 0x000e680008000800 */
[----:B------:R-:W2:Y:S04]  /*0390*/  LDS R2, [UR4+0xc00] ;  /* 0x000c0004ff027984 */ /* 0x000ea80008000800 */
[----:B0-----:R3:W-:Y:S04]  /*03a0*/  STS [UR4+0x1410], R6 ;  /* 0x00141006ff007988 */ /* 0x0017e80008000804 */
[----:B------:R-:W-:Y:S04]  /*03b0*/  STS [UR4+0x1404], RZ ;  /* 0x001404ffff007988 */ /* 0x000fe80008000804 */
[----:B-1----:R3:W-:Y:S04]  /*03c0*/  STS.64 [UR4+0x1408], R4 ;  /* 0x00140804ff007988 */ /* 0x0027e80008000a04 */
[----:B--2---:R3:W-:Y:S02]  /*03d0*/  STS [UR4+0x1400], R2 ;  /* 0x00140002ff007988 */ /* 0x0047e40008000804 */
.L_x_63:
[----:B------:R-:W-:Y:S05]  /*03e0*/  BSYNC.RECONVERGENT B0 ;  /* 0x0000000000007941 */ /* 0x000fea0003800200 */
.L_x_62:
[----:B0--3--:R-:W-:Y:S01]  /*03f0*/  LDS R2, [R8+0x4] ;  /* 0x0000040008027984 */ /* 0x009fe20000000800 */
[----:B------:R-:W-:-:S03]  /*0400*/  ISETP.GE.U32.AND P0, PT, R12, 0x2, PT ;  /* 0x000000020c00780c */ /* 0x000fc60003f06070 */
[----:B------:R-:W0:Y:S02]  /*0410*/  LDS R5, [R11] ;  /* 0x000000000b057984 */ /* 0x000e240000000800 */
[----:B0-----:R-:W-:-:S05]  /*0420*/  FADD R2, R2, R5 ;  /* 0x0000000502027221 */ /* 0x001fca0000000000 */
[----:B------:R0:W-:Y:S04]  /*0430*/  STS [R11], R2 ;  /* 0x000000020b007388 */ /* 0x0001e80000000800 */
[----:B------:R0:W-:Y:S01]  /*0440*/  STS.64 [R10], R2 ;  /* 0x000000020a007388 */ /* 0x0001e20000000a00 */
[----:B------:R-:W-:Y:S05]  /*0450*/  @!P0 BRA `(.L_x_64) ;  /* 0x00000000003c8947 */ /* 0x000fea0003800000 */
[----:B0-----:R-:W-:-:S07]  /*0460*/  MOV R2, R12 ;  /* 0x0000000c00027202 */ /* 0x001fce0000000f00 */
.L_x_67:
        /* <DEDUP_REMOVED lines=10> */
.L_x_66:
[----:B------:R-:W-:Y:S05]  /*0510*/  BSYNC.RECONVERGENT B0 ;  /* 0x0000000000007941 */ /* 0x000fea0003800200 */
.L_x_65:
[----:B------:R-:W-:Y:S01]  /*0520*/  BAR.SYNC.DEFER_BLOCKING 0x0 ;  /* 0x0000000000007b1d */ /* 0x000fe20000010000 */
[----:B------:R-:W-:-:S13]  /*0530*/  ISETP.GT.U32.AND P0, PT, R4, 0x3, PT ;  /* 0x000000030400780c */ /* 0x000fda0003f04070 */
[----:B------:R-:W-:Y:S05]  /*0540*/  @P0 BRA `(.L_x_67) ;  /* 0xfffffffc00c80947 */ /* 0x000fea000383ffff */
.L_x_64:
[----:B------:R-:W-:Y:S01]  /*0550*/  ISETP.NE.AND P0, PT, R9, RZ, PT ;  /* 0x000000ff0900720c */ /* 0x000fe20003f05270 */
[----:B------:R-:W-:-:S12]  /*0560*/  BSSY.RECONVERGENT B0, `(.L_x_68) ;  /* 0x000000e000007945 */ /* 0x000fd80003800200 */
[----:B------:R-:W-:Y:S05]  /*0570*/  @P0 BRA `(.L_x_69) ;  /* 0x0000000000300947 */ /* 0x000fea0003800000 */
[----:B------:R-:W1:Y:S01]  /*0580*/  S2UR UR5, SR_CgaCtaId ;  /* 0x00000000000579c3 */ /* 0x000e620000008800 */
[----:B------:R-:W-:Y:S01]  /*0590*/  UMOV UR4, 0x400 ;  /* 0x0000040000047882 */ /* 0x000fe20000000000 */
[----:B------:R-:W-:-:S06]  /*05a0*/  HFMA2 R5, -RZ, RZ, 0, 1.1920928955078125e-07 ;  /* 0x00000002ff057431 */ /* 0x000fcc00000001ff */
[----:B0-----:R-:W0:Y:S01]  /*05b0*/  LDC R6, c[0x0][0x390] ;  /* 0x0000e400ff067b82 */ /* 0x001e220000000800 */
[----:B-1----:R-:W-:-:S09]  /*05c0*/  ULEA UR4, UR5, UR4, 0x18 ;  /* 0x0000000405047291 */ /* 0x002fd2000f8ec0ff */
[----:B------:R-:W1:Y:S04]  /*05d0*/  LDS R2, [UR4+0xc00] ;  /* 0x000c0004ff027984 */ /* 0x000e680008000800 */
[----:B------:R-:W2:Y:S04]  /*05e0*/  LDS R4, [UR4+0xc04] ;  /* 0x000c0404ff047984 */ /* 0x000ea80008000800 */
[----:B------:R3:W-:Y:S04]  /*05f0*/  STS [UR4+0x1420], R5 ;  /* 0x00142005ff007988 */ /* 0x0007e80008000804 */
[----:B0-----:R3:W-:Y:S04]  /*0600*/  STS [UR4+0x1424], R6 ;  /* 0x00142406ff007988 */ /* 0x0017e80008000804 */
[----:B------:R-:W-:Y:S04]  /*0610*/  STS [UR4+0x1418], RZ ;  /* 0x001418ffff007988 */ /* 0x000fe80008000804 */
[----:B-1----:R3:W-:Y:S04]  /*0620*/  STS [UR4+0x1414], R2 ;  /* 0x00141402ff007988 */ /* 0x0027e80008000804 */
[----:B--2---:R3:W-:Y:S02]  /*0630*/  STS [UR4+0x141c], R4 ;  /* 0x00141c04ff007988 */ /* 0x0047e40008000804 */
.L_x_69:
[----:B------:R-:W-:Y:S05]  /*0640*/  BSYNC.RECONVERGENT B0 ;  /* 0x0000000000007941 */ /* 0x000fea0003800200 */
.L_x_68:
[----:B0--3--:R-:W-:Y:S01]  /*0650*/  LDS R2, [R8+0x8] ;  /* 0x0000080008027984 */ /* 0x009fe20000000800 */
[----:B------:R-:W-:-:S03]  /*0660*/  ISETP.GE.U32.AND P0, PT, R12, 0x2, PT ;  /* 0x000000020c00780c */ /* 0x000fc60003f06070 */
[----:B------:R-:W0:Y:S04]  /*0670*/  LDS R5, [R11] ;  /* 0x000000000b057984 */ /* 0x000e280000000800 */
[----:B------:R-:W1:Y:S01]  /*0680*/  LDS R7, [R8+0xc] ;  /* 0x00000c0008077984 */ /* 0x000e620000000800 */
[----:B0-----:R-:W-:-:S04]  /*0690*/  FADD R2, R2, R5 ;  /* 0x0000000502027221 */ /* 0x001fc80000000000 */
[----:B-1----:R-:W-:-:S05]  /*06a0*/  FADD R2, R2, R7 ;  /* 0x0000000702027221 */ /* 0x002fca0000000000 */
[----:B------:R0:W-:Y:S04]  /*06b0*/  STS [R11], R2 ;  /* 0x000000020b007388 */ /* 0x0001e80000000800 */
[----:B------:R0:W-:Y:S01]  /*06c0*/  STS.64 [R10], R2 ;  /* 0x000000020a007388 */ /* 0x0001e20000000a00 */
[----:B------:R-:W-:Y:S05]  /*06d0*/  @!P0 BRA `(.L_x_70) ;  /* 0x00000000003c8947 */ /* 0x000fea0003800000 */
[----:B0-----:R-:W-:-:S07]  /*06e0*/  MOV R2, R12 ;  /* 0x0000000c00027202 */ /* 0x001fce0000000f00 */
.L_x_73:
        /* <DEDUP_REMOVED lines=10> */
.L_x_72:
[----:B------:R-:W-:Y:S05]  /*0790*/  BSYNC.RECONVERGENT B0 ;  /* 0x0000000000007941 */ /* 0x000fea0003800200 */
.L_x_71:
[----:B------:R-:W-:Y:S01]  /*07a0*/  BAR.SYNC.DEFER_BLOCKING 0x0 ;  /* 0x0000000000007b1d */ /* 0x000fe20000010000 */
[----:B------:R-:W-:-:S13]  /*07b0*/  ISETP.GT.U32.AND P0, PT, R4, 0x3, PT ;  /* 0x000000030400780c */ /* 0x000fda0003f04070 */
[----:B------:R-:W-:Y:S05]  /*07c0*/  @P0 BRA `(.L_x_73) ;  /* 0xfffffffc00c80947 */ /* 0x000fea000383ffff */
.L_x_70:
[----:B------:R-:W-:Y:S01]  /*07d0*/  ISETP.NE.AND P0, PT, R9, RZ, PT ;  /* 0x000000ff0900720c */ /* 0x000fe20003f05270 */
[----:B------:R-:W-:-:S12]  /*07e0*/  BSSY.RECONVERGENT B0, `(.L_x_74) ;  /* 0x000000d000007945 */ /* 0x000fd80003800200 */
[----:B------:R-:W-:Y:S05]  /*07f0*/  @P0 BRA `(.L_x_75) ;  /* 0x00000000002c0947 */ /* 0x000fea0003800000 */
[----:B------:R-:W1:Y:S01]  /*0800*/  S2UR UR5, SR_CgaCtaId ;  /* 0x00000000000579c3 */ /* 0x000e620000008800 */
[----:B------:R-:W-:Y:S01]  /*0810*/  UMOV UR4, 0x400 ;  /* 0x0000040000047882 */ /* 0x000fe20000000000 */
[----:B------:R-:W-:-:S06]  /*0820*/  HFMA2 R5, -RZ, RZ, 0, 2.384185791015625e-07 ;  /* 0x00000004ff057431 */ /* 0x000fcc00000001ff */
        /* <DEDUP_REMOVED lines=8> */
.L_x_75:
[----:B------:R-:W-:Y:S05]  /*08b0*/  BSYNC.RECONVERGENT B0 ;  /* 0x0000000000007941 */ /* 0x000fea0003800200 */
.L_x_74:
[----:B0--3--:R-:W-:Y:S01]  /*08c0*/  LDS R2, [R8+0x10] ;  /* 0x0000100008027984 */ /* 0x009fe20000000800 */
[----:B------:R-:W-:-:S03]  /*08d0*/  ISETP.GE.U32.AND P0, PT, R12, 0x2, PT ;  /* 0x000000020c00780c */ /* 0x000fc60003f06070 */
[----:B------:R-:W0:Y:S04]  /*08e0*/  LDS R5, [R11] ;  /* 0x000000000b057984 */ /* 0x000e280000000800 */
[----:B------:R-:W1:Y:S04]  /*08f0*/  LDS R7, [R8+0x14] ;  /* 0x0000140008077984 */ /* 0x000e680000000800 */
[----:B------:R-:W2:Y:S04]  /*0900*/  LDS R13, [R8+0x18] ;  /* 0x00001800080d7984 */ /* 0x000ea80000000800 */
[----:B------:R-:W3:Y:S01]  /*0910*/  LDS R15, [R8+0x1c] ;  /* 0x00001c00080f7984 */ /* 0x000ee20000000800 */
[----:B0-----:R-:W-:-:S04]  /*0920*/  FADD R2, R2, R5 ;  /* 0x0000000502027221 */ /* 0x001fc80000000000 */
[----:B-1----:R-:W-:-:S04]  /*0930*/  FADD R2, R2, R7 ;  /* 0x0000000702027221 */ /* 0x002fc80000000000 */
[----:B--2---:R-:W-:-:S04]  /*0940*/  FADD R2, R2, R13 ;  /* 0x0000000d02027221 */ /* 0x004fc80000000000 */
[----:B---3--:R-:W-:-:S05]  /*0950*/  FADD R2, R2, R15 ;  /* 0x0000000f02027221 */ /* 0x008fca0000000000 */
[----:B------:R0:W-:Y:S04]  /*0960*/  STS [R11], R2 ;  /* 0x000000020b007388 */ /* 0x0001e80000000800 */
[----:B------:R0:W-:Y:S01]  /*0970*/  STS.64 [R10], R2 ;  /* 0x000000020a007388 */ /* 0x0001e20000000a00 */
[----:B------:R-:W-:Y:S05]  /*0980*/  @!P0 BRA `(.L_x_76) ;  /* 0x00000000003c8947 */ /* 0x000fea0003800000 */
[----:B0-----:R-:W-:-:S07]  /*0990*/  MOV R2, R12 ;  /* 0x0000000c00027202 */ /* 0x001fce0000000f00 */
.L_x_79:
        /* <DEDUP_REMOVED lines=10> */
.L_x_78:
[----:B------:R-:W-:Y:S05]  /*0a40*/  BSYNC.RECONVERGENT B0 ;  /* 0x0000000000007941 */ /* 0x000fea0003800200 */
.L_x_77:
[----:B------:R-:W-:Y:S01]  /*0a50*/  BAR.SYNC.DEFER_BLOCKING 0x0 ;  /* 0x0000000000007b1d */ /* 0x000fe20000010000 */
[----:B------:R-:W-:-:S13]  /*0a60*/  ISETP.GT.U32.AND P0, PT, R4, 0x3, PT ;  /* 0x000000030400780c */ /* 0x000fda0003f04070 */
[----:B------:R-:W-:Y:S05]  /*0a70*/  @P0 BRA `(.L_x_79) ;  /* 0xfffffffc00c80947 */ /* 0x000fea000383ffff */
.L_x_76:
[----:B------:R-:W-:Y:S01]  /*0a80*/  ISETP.NE.AND P0, PT, R9, RZ, PT ;  /* 0x000000ff0900720c */ /* 0x000fe20003f05270 */
[----:B------:R-:W-:-:S12]  /*0a90*/  BSSY.RECONVERGENT B0, `(.L_x_80) ;  /* 0x000000c000007945 */ /* 0x000fd80003800200 */
[----:B------:R-:W-:Y:S05]  /*0aa0*/  @P0 BRA `(.L_x_81) ;  /* 0x0000000000280947 */ /* 0x000fea0003800000 */
[----:B------:R-:W1:Y:S01]  /*0ab0*/  S2UR UR5, SR_CgaCtaId ;  /* 0x00000000000579c3 */ /* 0x000e620000008800 */
[----:B------:R-:W-:Y:S01]  /*0ac0*/  UMOV UR4, 0x400 ;  /* 0x0000040000047882 */ /* 0x000fe20000000000 */
[----:B0-----:R-:W-:Y:S01]  /*0ad0*/  HFMA2 R6, -RZ, RZ, 0, 4.76837158203125e-07 ;  /* 0x00000008ff067431 */ /* 0x001fe200000001ff */
[----:B------:R-:W-:-:S05]  /*0ae0*/  MOV R4, RZ ;  /* 0x000000ff00047202 */ /* 0x000fca0000000f00 */
[----:B------:R-:W0:Y:S01]  /*0af0*/  LDC R7, c[0x0][0x390] ;  /* 0x0000e400ff077b82 */ /* 0x000e220000000800 */
[----:B-1----:R-:W-:-:S09]  /*0b00*/  ULEA UR4, UR5, UR4, 0x18 ;  /* 0x0000000405047291 */ /* 0x002fd2000f8ec0ff */
[----:B------:R-:W1:Y:S04]  /*0b10*/  LDS R2, [UR4+0xc00] ;  /* 0x000c0004ff027984 */ /* 0x000e680008000800 */
[----:B------:R-:W0:Y:S04]  /*0b20*/  LDS R5, [UR4+0xc04] ;  /* 0x000c0404ff057984 */ /* 0x000e280008000800 */
[----:B-1----:R1:W-:Y:S04]  /*0b30*/  STS [UR4+0x143c], R2 ;  /* 0x00143c02ff007988 */ /* 0x0023e80008000804 */
[----:B0-----:R1:W-:Y:S02]  /*0b40*/  STS.128 [UR4+0x1440], R4 ;  /* 0x00144004ff007988 */ /* 0x0013e40008000c04 */
.L_x_81:
[----:B------:R-:W-:Y:S05]  /*0b50*/  BSYNC.RECONVERGENT B0 ;  /* 0x0000000000007941 */ /* 0x000fea0003800200 */
.L_x_80:
[----:B01----:R-:W-:Y:S01]  /*0b60*/  LDS R2, [R8+0x20] ;  /* 0x0000200008027984 */ /* 0x003fe20000000800 */
[----:B------:R-:W-:-:S03]  /*0b70*/  ISETP.GE.U32.AND P0, PT, R12, 0x2, PT ;  /* 0x000000020c00780c */ /* 0x000fc60003f06070 */
[----:B------:R-:W0:Y:S04]  /*0b80*/  LDS R5, [R11] ;  /* 0x000000000b057984 */ /* 0x000e280000000800 */
[----:B------:R-:W1:Y:S04]  /*0b90*/  LDS R7, [R8+0x24] ;  /* 0x0000240008077984 */ /* 0x000e680000000800 */
[----:B------:R-:W2:Y:S04]  /*0ba0*/  LDS R13, [R8+0x28] ;  /* 0x00002800080d7984 */ /* 0x000ea80000000800 */
[----:B------:R-:W3:Y:S04]  /*0bb0*/  LDS R15, [R8+0x2c] ;  /* 0x00002c00080f7984 */ /* 0x000ee80000000800 */
[----:B------:R-:W4:Y:S04]  /*0bc0*/  LDS R17, [R8+0x30] ;  /* 0x0000300008117984 */ /* 0x000f280000000800 */
[----:B------:R-:W5:Y:S04]  /*0bd0*/  LDS R19, [R8+0x34] ;  /* 0x0000340008137984 */ /* 0x000f680000000800 */
[----:B------:R-:W5:Y:S04]  /*0be0*/  LDS R21, [R8+0x38] ;  /* 0x0000380008157984 */ /* 0x000f680000000800 */
[----:B------:R-:W5:Y:S01]  /*0bf0*/  LDS R23, [R8+0x3c] ;  /* 0x00003c0008177984 */ /* 0x000f620000000800 */
[----:B0-----:R-:W-:-:S04]  /*0c00*/  FADD R2, R2, R5 ;  /* 0x0000000502027221 */ /* 0x001fc80000000000 */
[----:B-1----:R-:W-:-:S04]  /*0c10*/  FADD R2, R2, R7 ;  /* 0x0000000702027221 */ /* 0x002fc80000000000 */
[----:B--2---:R-:W-:-:S04]  /*0c20*/  FADD R2, R2, R13 ;  /* 0x0000000d02027221 */ /* 0x004fc80000000000 */
[----:B---3--:R-:W-:-:S04]  /*0c30*/  FADD R2, R2, R15 ;  /* 0x0000000f02027221 */ /* 0x008fc80000000000 */
[----:B----4-:R-:W-:-:S04]  /*0c40*/  FADD R2, R2, R17 ;  /* 0x0000001102027221 */ /* 0x010fc80000000000 */
[----:B-----5:R-:W-:-:S04]  /*0c50*/  FADD R2, R2, R19 ;  /* 0x0000001302027221 */ /* 0x020fc80000000000 */
[----:B------:R-:W-:-:S04]  /*0c60*/  FADD R2, R2, R21 ;  /* 0x0000001502027221 */ /* 0x000fc80000000000 */
[----:B------:R-:W-:-:S05]  /*0c70*/  FADD R2, R2, R23 ;  /* 0x0000001702027221 */ /* 0x000fca0000000000 */
[----:B------:R0:W-:Y:S04]  /*0c80*/  STS [R11], R2 ;  /* 0x000000020b007388 */ /* 0x0001e80000000800 */
[----:B------:R0:W-:Y:S01]  /*0c90*/  STS.64 [R10], R2 ;  /* 0x000000020a007388 */ /* 0x0001e20000000a00 */
[----:B------:R-:W-:Y:S05]  /*0ca0*/  @!P0 BRA `(.L_x_82) ;  /* 0x00000000003c8947 */ /* 0x000fea0003800000 */
[----:B0-----:R-:W-:-:S07]  /*0cb0*/  MOV R2, R12 ;  /* 0x0000000c00027202 */ /* 0x001fce0000000f00 */
.L_x_85:
        /* <DEDUP_REMOVED lines=10> */
.L_x_84:
[----:B------:R-:W-:Y:S05]  /*0d60*/  BSYNC.RECONVERGENT B0 ;  /* 0x0000000000007941 */ /* 0x000fea0003800200 */
.L_x_83:
[----:B------:R-:W-:Y:S01]  /*0d70*/  BAR.SYNC.DEFER_BLOCKING 0x0 ;  /* 0x0000000000007b1d */ /* 0x000fe20000010000 */
[----:B------:R-:W-:-:S13]  /*0d80*/  ISETP.GT.U32.AND P0, PT, R4, 0x3, PT ;  /* 0x000000030400780c */ /* 0x000fda0003f04070 */
[----:B------:R-:W-:Y:S05]  /*0d90*/  @P0 BRA `(.L_x_85) ;  /* 0xfffffffc00c80947 */ /* 0x000fea000383ffff */
.L_x_82:
[----:B------:R-:W-:Y:S01]  /*0da0*/  ISETP.NE.AND P0, PT, R9, RZ, PT ;  /* 0x000000ff0900720c */ /* 0x000fe20003f05270 */
[----:B------:R-:W-:-:S12]  /*0db0*/  BSSY.RECONVERGENT B0, `(.L_x_86) ;  /* 0x000000d000007945 */ /* 0x000fd80003800200 */
[----:B------:R-:W-:Y:S05]  /*0dc0*/  @P0 BRA `(.L_x_87) ;  /* 0x00000000002c0947 */ /* 0x000fea0003800000 */
[----:B------:R-:W1:Y:S01]  /*0dd0*/  S2UR UR5, SR_CgaCtaId ;  /* 0x00000000000579c3 */ /* 0x000e620000008800 */
[----:B------:R-:W-:Y:S01]  /*0de0*/  UMOV UR4, 0x400 ;  /* 0x0000040000047882 */ /* 0x000fe20000000000 */
[----:B------:R-:W-:-:S06]  /*0df0*/  HFMA2 R5, -RZ, RZ, 0, 9.5367431640625e-07 ;  /* 0x00000010ff057431 */ /* 0x000fcc00000001ff */
        /* <DEDUP_REMOVED lines=8> */
.L_x_87:
[----:B------:R-:W-:Y:S05]  /*0e80*/  BSYNC.RECONVERGENT B0 ;  /* 0x0000000000007941 */ /* 0x000fea0003800200 */
.L_x_86:
[----:B---3--:R-:W-:Y:S01]  /*0e90*/  LDS R4, [R8+0x40] ;  /* 0x0000400008047984 */ /* 0x008fe20000000800 */
[----:B------:R-:W-:-:S03]  /*0ea0*/  ISETP.GE.U32.AND P0, PT, R12, 0x2, PT ;  /* 0x000000020c00780c */ /* 0x000fc60003f06070 */
[----:B------:R-:W1:Y:S04]  /*0eb0*/  LDS R13, [R11] ;  /* 0x000000000b0d7984 */ /* 0x000e680000000800 */
[----:B0-----:R-:W0:Y:S04]  /*0ec0*/  LDS R6, [R8+0x44] ;  /* 0x0000440008067984 */ /* 0x001e280000000800 */
[----:B------:R-:W2:Y:S04]  /*0ed0*/  LDS R16, [R8+0x48] ;  /* 0x0000480008107984 */ /* 0x000ea80000000800 */
[----:B------:R-:W3:Y:S04]  /*0ee0*/  LDS R15, [R8+0x4c] ;  /* 0x00004c00080f7984 */ /* 0x000ee80000000800 */
[----:B------:R-:W4:Y:S04]  /*0ef0*/  LDS R18, [R8+0x50] ;  /* 0x0000500008127984 */ /* 0x000f280000000800 */
[----:B------:R-:W5:Y:S04]  /*0f00*/  LDS R20, [R8+0x54] ;  /* 0x0000540008147984 */ /* 0x000f680000000800 */
[----:B------:R-:W5:Y:S04]  /*0f10*/  LDS R14, [R8+0x58] ;  /* 0x00005800080e7984 */ /* 0x000f680000000800 */
[----:B------:R-:W5:Y:S04]  /*0f20*/  LDS R7, [R8+0x5c] ;  /* 0x00005c0008077984 */ /* 0x000f680000000800 */
[----:B------:R-:W5:Y:S04]  /*0f30*/  LDS R5, [R8+0x60] ;  /* 0x0000600008057984 */ /* 0x000f680000000800 */
[----:B------:R-:W5:Y:S01]  /*0f40*/  LDS R2, [R8+0x64] ;  /* 0x0000640008027984 */ /* 0x000f620000000800 */
[----:B-1----:R-:W-:-:S03]  /*0f50*/  FADD R13, R4, R13 ;  /* 0x0000000d040d7221 */ /* 0x002fc60000000000 */
[----:B------:R-:W-:Y:S01]  /*0f60*/  LDS R17, [R8+0x74] ;  /* 0x0000740008117984 */ /* 0x000fe20000000800 */
[----:B0-----:R-:W-:-:S03]  /*0f70*/  FADD R13, R13, R6 ;  /* 0x000000060d0d7221 */ /* 0x001fc60000000000 */
[----:B------:R-:W0:Y:S01]  /*0f80*/  LDS R4, [R8+0x68] ;  /* 0x0000680008047984 */ /* 0x000e220000000800 */
[----:B--2---:R-:W-:-:S03]  /*0f90*/  FADD R16, R13, R16 ;  /* 0x000000100d107221 */ /* 0x004fc60000000000 */
[----:B------:R-:W1:Y:S01]  /*0fa0*/  LDS R6, [R8+0x6c] ;  /* 0x00006c0008067984 */ /* 0x000e620000000800 */
[----:B---3--:R-:W-:-:S03]  /*0fb0*/  FADD R15, R16, R15 ;  /* 0x0000000f100f7221 */ /* 0x008fc60000000000 */
[----:B------:R-:W2:Y:S01]  /*0fc0*/  LDS R13, [R8+0x70] ;  /* 0x00007000080d7984 */ /* 0x000ea20000000800 */
[----:B----4-:R-:W-:-:S03]  /*0fd0*/  FADD R15, R15, R18 ;  /* 0x000000120f0f7221 */ /* 0x010fc60000000000 */
[----:B------:R-:W3:Y:S01]  /*0fe0*/  LDS R19, [R8+0x78] ;  /* 0x0000780008137984 */ /* 0x000ee20000000800 */
[----:B-----5:R-:W-:-:S03]  /*0ff0*/  FADD R15, R15, R20 ;  /* 0x000000140f0f7221 */ /* 0x020fc60000000000 */
[----:B------:R-:W4:Y:S01]  /*1000*/  LDS R21, [R8+0x7c] ;  /* 0x00007c0008157984 */ /* 0x000f220000000800 */
[----:B------:R-:W-:-:S04]  /*1010*/  FADD R14, R15, R14 ;  /* 0x0000000e0f0e7221 */ /* 0x000fc80000000000 */
[----:B------:R-:W-:-:S04]  /*1020*/  FADD R14, R14, R7 ;  /* 0x000000070e0e7221 */ /* 0x000fc80000000000 */
[----:B------:R-:W-:-:S04]  /*1030*/  FADD R5, R14, R5 ;  /* 0x000000050e057221 */ /* 0x000fc80000000000 */
[----:B------:R-:W-:-:S04]  /*1040*/  FADD R5, R5, R2 ;  /* 0x0000000205057221 */ /* 0x000fc80000000000 */
[----:B0-----:R-:W-:-:S04]  /*1050*/  FADD R5, R5, R4 ;  /* 0x0000000405057221 */ /* 0x001fc80000000000 */
[----:B-1----:R-:W-:-:S04]  /*1060*/  FADD R6, R5, R6 ;  /* 0x0000000605067221 */ /* 0x002fc80000000000 */
[----:B--2---:R-:W-:-:S04]  /*1070*/  FADD R6, R6, R13 ;  /* 0x0000000d06067221 */ /* 0x004fc80000000000 */
[----:B------:R-:W-:-:S04]  /*1080*/  FADD R6, R6, R17 ;  /* 0x0000001106067221 */ /* 0x000fc80000000000 */
[----:B---3--:R-:W-:-:S04]  /*1090*/  FADD R6, R6, R19 ;  /* 0x0000001306067221 */ /* 0x008fc80000000000 */
[----:B----4-:R-:W-:-:S05]  /*10a0*/  FADD R2, R6, R21 ;  /* 0x0000001506027221 */ /* 0x010fca0000000000 */
[----:B------:R0:W-:Y:S04]  /*10b0*/  STS [R11], R2 ;  /* 0x000000020b007388 */ /* 0x0001e80000000800 */
[----:B------:R0:W-:Y:S01]  /*10c0*/  STS.64 [R10], R2 ;  /* 0x000000020a007388 */ /* 0x0001e20000000a00 */
[----:B------:R-:W-:Y:S05]  /*10d0*/  @!P0 BRA `(.L_x_88) ;  /* 0x00000000003c8947 */ /* 0x000fea0003800000 */
[----:B0-----:R-:W-:-:S07]  /*10e0*/  MOV R2, R12 ;  /* 0x0000000c00027202 */ /* 0x001fce0000000f00 */
.L_x_91:
        /* <DEDUP_REMOVED lines=10> */
.L_x_90:
[----:B------:R-:W-:Y:S05]  /*1190*/  BSYNC.RECONVERGENT B0 ;  /* 0x0000000000007941 */ /* 0x000fea0003800200 */
.L_x_89:
[----:B------:R-:W-:Y:S01]  /*11a0*/  BAR.SYNC.DEFER_BLOCKING 0x0 ;  /* 0x0000000000007b1d */ /* 0x000fe20000010000 */
[----:B------:R-:W-:-:S13]  /*11b0*/  ISETP.GT.U32.AND P0, PT, R4, 0x3, PT ;  /* 0x000000030400780c */ /* 0x000fda0003f04070 */
[----:B------:R-:W-:Y:S05]  /*11c0*/  @P0 BRA `(.L_x_91) ;  /* 0xfffffffc00c80947 */ /* 0x000fea000383ffff */
.L_x_88:
[----:B------:R-:W-:Y:S01]  /*11d0*/  ISETP.NE.AND P0, PT, R9, RZ, PT ;  /* 0x000000ff0900720c */ /* 0x000fe20003f05270 */
[----:B------:R-:W-:-:S12]  /*11e0*/  BSSY.RECONVERGENT B0, `(.L_x_92) ;  /* 0x000000e000007945 */ /* 0x000fd80003800200 */
[----:B------:R-:W-:Y:S05]  /*11f0*/  @P0 BRA `(.L_x_93) ;  /* 0x0000000000300947 */ /* 0x000fea0003800000 */
[----:B------:R-:W1:Y:S01]  /*1200*/  S2UR UR5, SR_CgaCtaId ;  /* 0x00000000000579c3 */ /* 0x000e620000008800 */
[----:B------:R-:W-:Y:S01]  /*1210*/  UMOV UR4, 0x400 ;  /* 0x0000040000047882 */ /* 0x000fe20000000000 */
[----:B------:R-:W-:-:S06]  /*1220*/  HFMA2 R5, -RZ, RZ, 0, 1.9073486328125e-06 ;  /* 0x00000020ff057431 */ /* 0x000fcc00000001ff */
        /* <DEDUP_REMOVED lines=9> */
.L_x_93:
[----:B------:R-:W-:Y:S05]  /*12c0*/  BSYNC.RECONVERGENT B0 ;  /* 0x0000000000007941 */ /* 0x000fea0003800200 */
.L_x_92:
[----:B---3--:R-:W-:Y:S01]  /*12d0*/  LDS R4, [R8+0x80] ;  /* 0x0000800008047984 */ /* 0x008fe20000000800 */
[----:B------:R-:W-:-:S03]  /*12e0*/  ISETP.GE.U32.AND P0, PT, R12, 0x2, PT ;  /* 0x000000020c00780c */ /* 0x000fc60003f06070 */
[----:B0-----:R-:W0:Y:S04]  /*12f0*/  LDS R7, [R11] ;  /* 0x000000000b077984 */ /* 0x001e280000000800 */
[----:B------:R-:W1:Y:S04]  /*1300*/  LDS R16, [R8+0x84] ;  /* 0x0000840008107984 */ /* 0x000e680000000800 */
        /* <DEDUP_REMOVED lines=8> */
[----:B0-----:R-:W-:-:S03]  /*1390*/  FADD R7, R4, R7 ;  /* 0x0000000704077221 */ /* 0x001fc60000000000 */
[----:B------:R-:W0:Y:S01]  /*13a0*/  LDS R4, [R8+0xa8] ;  /* 0x0000a80008047984 */ /* 0x000e220000000800 */
[----:B-1----:R-:W-:-:S03]  /*13b0*/  FADD R16, R7, R16 ;  /* 0x0000001007107221 */ /* 0x002fc60000000000 */
[----:B------:R-:W1:Y:S01]  /*13c0*/  LDS R7, [R8+0xac] ;  /* 0x0000ac0008077984 */ /* 0x000e620000000800 */
[----:B--2---:R-:W-:-:S03]  /*13d0*/  FADD R16, R16, R13 ;  /* 0x0000000d10107221 */ /* 0x004fc60000000000 */
[----:B------:R-:W2:Y:S01]  /*13e0*/  LDS R13, [R8+0xb0] ;  /* 0x0000b000080d7984 */ /* 0x000ea20000000800 */
[----:B---3--:R-:W-:-:S03]  /*13f0*/  FADD R16, R16, R15 ;  /* 0x0000000f10107221 */ /* 0x008fc60000000000 */
[----:B------:R-:W3:Y:S01]  /*1400*/  LDS R15, [R8+0xb4] ;  /* 0x0000b400080f7984 */ /* 0x000ee20000000800 */
[----:B----4-:R-:W-:-:S03]  /*1410*/  FADD R17, R16, R17 ;  /* 0x0000001110117221 */ /* 0x010fc60000000000 */
[----:B------:R-:W4:Y:S01]  /*1420*/  LDS R16, [R8+0xb8] ;  /* 0x0000b80008107984 */ /* 0x000f220000000800 */
[----:B-----5:R-:W-:-:S03]  /*1430*/  FADD R19, R17, R18 ;  /* 0x0000001211137221 */ /* 0x020fc60000000000 */
[----:B------:R-:W5:Y:S01]  /*1440*/  LDS R17, [R8+0xbc] ;  /* 0x0000bc0008117984 */ /* 0x000f620000000800 */
[----:B------:R-:W-:-:S03]  /*1450*/  FADD R19, R19, R14 ;  /* 0x0000000e13137221 */ /* 0x000fc60000000000 */
[----:B------:R-:W5:Y:S01]  /*1460*/  LDS R14, [R8+0xc0] ;  /* 0x0000c000080e7984 */ /* 0x000f620000000800 */
[----:B------:R-:W-:-:S03]  /*1470*/  FADD R18, R19, R6 ;  /* 0x0000000613127221 */ /* 0x000fc60000000000 */
[----:B------:R-:W5:Y:S01]  /*1480*/  LDS R6, [R8+0xc4] ;  /* 0x0000c40008067984 */ /* 0x000f620000000800 */
[----:B------:R-:W-:-:S03]  /*1490*/  FADD R19, R18, R5 ;  /* 0x0000000512137221 */ /* 0x000fc60000000000 */
[----:B------:R-:W5:Y:S01]  /*14a0*/  LDS R5, [R8+0xc8] ;  /* 0x0000c80008057984 */ /* 0x000f620000000800 */
[----:B------:R-:W-:-:S03]  /*14b0*/  FADD R19, R19, R2 ;  /* 0x0000000213137221 */ /* 0x000fc60000000000 */
        /* <DEDUP_REMOVED lines=25> */
[----:B--2---:R-:W-:-:S04]  /*1650*/  FADD R4, R4, R13 ;  /* 0x0000000d04047221 */ /* 0x004fc80000000000 */
[----:B---3--:R-:W-:-:S04]  /*1660*/  FADD R15, R4, R15 ;  /* 0x0000000f040f7221 */ /* 0x008fc80000000000 */
[----:B----4-:R-:W-:-:S04]  /*1670*/  FADD R16, R15, R16 ;  /* 0x000000100f107221 */ /* 0x010fc80000000000 */
[----:B-----5:R-:W-:-:S04]  /*1680*/  FADD R17, R16, R17 ;  /* 0x0000001110117221 */ /* 0x020fc80000000000 */
[----:B------:R-:W-:-:S04]  /*1690*/  FADD R17, R17, R14 ;  /* 0x0000000e11117221 */ /* 0x000fc80000000000 */
[----:B------:R-:W-:-:S04]  /*16a0*/  FADD R6, R17, R6 ;  /* 0x0000000611067221 */ /* 0x000fc80000000000 */
[----:B------:R-:W-:-:S04]  /*16b0*/  FADD R5, R6, R5 ;  /* 0x0000000506057221 */ /* 0x000fc80000000000 */
[----:B------:R-:W-:-:S04]  /*16c0*/  FADD R2, R5, R2 ;  /* 0x0000000205027221 */ /* 0x000fc80000000000 */
[----:B0-----:R-:W-:-:S04]  /*16d0*/  FADD R2, R2, R19 ;  /* 0x0000001302027221 */ /* 0x001fc80000000000 */
[----:B-1----:R-:W-:-:S05]  /*16e0*/  FADD R2, R2, R7 ;  /* 0x0000000702027221 */ /* 0x002fca0000000000 */
[----:B------:R0:W-:Y:S04]  /*16f0*/  STS [R11], R2 ;  /* 0x000000020b007388 */ /* 0x0001e80000000800 */
[----:B------:R0:W-:Y:S01]  /*1700*/  STS.64 [R10], R2 ;  /* 0x000000020a007388 */ /* 0x0001e20000000a00 */
[----:B------:R-:W-:Y:S05]  /*1710*/  @!P0 BRA `(.L_x_94) ;  /* 0x00000000003c8947 */ /* 0x000fea0003800000 */
[----:B0-----:R-:W-:-:S07]  /*1720*/  MOV R2, R12 ;  /* 0x0000000c00027202 */ /* 0x001fce0000000f00 */
.L_x_97:
        /* <DEDUP_REMOVED lines=10> */
.L_x_96:
[----:B------:R-:W-:Y:S05]  /*17d0*/  BSYNC.RECONVERGENT B0 ;  /* 0x0000000000007941 */ /* 0x000fea0003800200 */
.L_x_95:
[----:B------:R-:W-:Y:S01]  /*17e0*/  BAR.SYNC.DEFER_BLOCKING 0x0 ;  /* 0x0000000000007b1d */ /* 0x000fe20000010000 */
[----:B------:R-:W-:-:S13]  /*17f0*/  ISETP.GT.U32.AND P0, PT, R4, 0x3, PT ;  /* 0x000000030400780c */ /* 0x000fda0003f04070 */
[----:B------:R-:W-:Y:S05]  /*1800*/  @P0 BRA `(.L_x_97) ;  /* 0xfffffffc00c80947 */ /* 0x000fea000383ffff */
.L_x_94:
[----:B------:R-:W-:Y:S01]  /*1810*/  ISETP.NE.AND P0, PT, R9, RZ, PT ;  /* 0x000000ff0900720c */ /* 0x000fe20003f05270 */
[----:B------:R-:W-:-:S12]  /*1820*/  BSSY.RECONVERGENT B0, `(.L_x_98) ;  /* 0x000000d000007945 */ /* 0x000fd80003800200 */
[----:B------:R-:W-:Y:S05]  /*1830*/  @P0 BRA `(.L_x_99) ;  /* 0x00000000002c0947 */ /* 0x000fea0003800000 */
[----:B------:R-:W1:Y:S01]  /*1840*/  S2UR UR5, SR_CgaCtaId ;  /* 0x00000000000579c3 */ /* 0x000e620000008800 */
[----:B------:R-:W-:Y:S01]  /*1850*/  UMOV UR4, 0x400 ;  /* 0x0000040000047882 */ /* 0x000fe20000000000 */
[----:B------:R-:W-:-:S06]  /*1860*/  HFMA2 R5, -RZ, RZ, 0, 3.814697265625e-06 ;  /* 0x00000040ff057431 */ /* 0x000fcc00000001ff */
        /* <DEDUP_REMOVED lines=8> */
.L_x_99:
[----:B------:R-:W-:Y:S05]  /*18f0*/  BSYNC.RECONVERGENT B0 ;  /* 0x0000000000007941 */ /* 0x000fea0003800200 */
.L_x_98:
        /* <DEDUP_REMOVED lines=24> */
[----:B------:R-:W-:-:S03]  /*1a80*/  FADD R19, R18, R13 ;  /* 0x0000000d12137221 */ /* 0x000fc60000000000 */
[----:B------:R-:W5:Y:S01]  /*1a90*/  LDS R17, [R8+0x13c] ;  /* 0x00013c0008117984 */ /* 0x000f620000000800 */
[----:B------:R-:W-:-:S03]  /*1aa0*/  FADD R19, R19, R6 ;  /* 0x0000000613137221 */ /* 0x000fc60000000000 */
[----:B------:R-:W5:Y:S01]  /*1ab0*/  LDS R13, [R8+0x140] ;  /* 0x00014000080d7984 */ /* 0x000f620000000800 */
[----:B------:R-:W-:-:S03]  /*1ac0*/  FADD R19, R19, R4 ;  /* 0x0000000413137221 */ /* 0x000fc60000000000 */
[----:B------:R-:W5:Y:S01]  /*1ad0*/  LDS R6, [R8+0x144] ;  /* 0x0001440008067984 */ /* 0x000f620000000800 */
[----:B------:R-:W-:-:S03]  /*1ae0*/  FADD R18, R19, R2 ;  /* 0x0000000213127221 */ /* 0x000fc60000000000 */
        /* <DEDUP_REMOVED lines=83> */
[----:B------:R-:W-:Y:S01]  /*2020*/  LDS R19, [R8+0x1f4] ;  /* 0x0001f40008137984 */ /* 0x000fe20000000800 */
[----:B-1----:R-:W-:-:S03]  /*2030*/  FADD R7, R18, R7 ;  /* 0x0000000712077221 */ /* 0x002fc60000000000 */
[----:B------:R-:W0:Y:S01]  /*2040*/  LDS R5, [R8+0x1f0] ;  /* 0x0001f00008057984 */ /* 0x000e220000000800 */
[----:B--2---:R-:W-:-:S03]  /*2050*/  FADD R14, R7, R14 ;  /* 0x0000000e070e7221 */ /* 0x004fc60000000000 */
[----:B------:R-:W1:Y:S01]  /*2060*/  LDS R7, [R8+0x1f8] ;  /* 0x0001f80008077984 */ /* 0x000e620000000800 */
        /* <DEDUP_REMOVED lines=8> */
[----:B------:R-:W-:-:S04]  /*20f0*/  FADD R2, R2, R19 ;  /* 0x0000001302027221 */ /* 0x000fc80000000000 */
[----:B-1----:R-:W-:-:S04]  /*2100*/  FADD R2, R2, R7 ;  /* 0x0000000702027221 */ /* 0x002fc80000000000 */
[----:B------:R-:W-:-:S05]  /*2110*/  FADD R2, R2, R21 ;  /* 0x0000001502027221 */ /* 0x000fca0000000000 */
[----:B------:R0:W-:Y:S04]  /*2120*/  STS [R11], R2 ;  /* 0x000000020b007388 */ /* 0x0001e80000000800 */
[----:B------:R0:W-:Y:S01]  /*2130*/  STS.64 [R10], R2 ;  /* 0x000000020a007388 */ /* 0x0001e20000000a00 */
[----:B------:R-:W-:Y:S05]  /*2140*/  @!P0 BRA `(.L_x_100) ;  /* 0x00000000003c8947 */ /* 0x000fea0003800000 */
[----:B0-----:R-:W-:-:S07]  /*2150*/  MOV R2, R12 ;  /* 0x0000000c00027202 */ /* 0x001fce0000000f00 */
.L_x_103:
        /* <DEDUP_REMOVED lines=10> */
.L_x_102:
[----:B------:R-:W-:Y:S05]  /*2200*/  BSYNC.RECONVERGENT B0 ;  /* 0x0000000000007941 */ /* 0x000fea0003800200 */
.L_x_101:
[----:B------:R-:W-:Y:S01]  /*2210*/  BAR.SYNC.DEFER_BLOCKING 0x0 ;  /* 0x0000000000007b1d */ /* 0x000fe20000010000 */
[----:B------:R-:W-:-:S13]  /*2220*/  ISETP.GT.U32.AND P0, PT, R4, 0x3, PT ;  /* 0x000000030400780c */ /* 0x000fda0003f04070 */
[----:B------:R-:W-:Y:S05]  /*2230*/  @P0 BRA `(.L_x_103) ;  /* 0xfffffffc00c80947 */ /* 0x000fea000383ffff */
.L_x_100:
[----:B------:R-:W-:Y:S01]  /*2240*/  ISETP.NE.AND P0, PT, R9, RZ, PT ;  /* 0x000000ff0900720c */ /* 0x000fe20003f05270 */
[----:B------:R-:W-:-:S12]  /*2250*/  BSSY.RECONVERGENT B0, `(.L_x_104) ;  /* 0x000000c000007945 */ /* 0x000fd80003800200 */
[----:B------:R-:W-:Y:S05]  /*2260*/  @P0 BRA `(.L_x_105) ;  /* 0x0000000000280947 */ /* 0x000fea0003800000 */
[----:B------:R-:W1:Y:S01]  /*2270*/  S2UR UR5, SR_CgaCtaId ;  /* 0x00000000000579c3 */ /* 0x000e620000008800 */
[----:B------:R-:W-:Y:S01]  /*2280*/  UMOV UR4, 0x400 ;  /* 0x0000040000047882 */ /* 0x000fe20000000000 */
[----:B0-----:R-:W-:Y:S01]  /*2290*/  HFMA2 R6, -RZ, RZ, 0, 7.62939453125e-06 ;  /* 0x00000080ff067431 */ /* 0x001fe200000001ff */
[----:B------:R-:W-:-:S05]  /*22a0*/  MOV R4, RZ ;  /* 0x000000ff00047202 */ /* 0x000fca0000000f00 */
[----:B------:R-:W0:Y:S01]  /*22b0*/  LDC R7, c[0x0][0x390] ;  /* 0x0000e400ff077b82 */ /* 0x000e220000000800 */
[----:B-1----:R-:W-:-:S09]  /*22c0*/  ULEA UR4, UR5, UR4, 0x18 ;  /* 0x0000000405047291 */ /* 0x002fd2000f8ec0ff */
[----:B------:R-:W1:Y:S04]  /*22d0*/  LDS R2, [UR4+0xc00] ;  /* 0x000c0004ff027984 */ /* 0x000e680008000800 */
[----:B------:R-:W0:Y:S04]  /*22e0*/  LDS R5, [UR4+0xc04] ;  /* 0x000c0404ff057984 */ /* 0x000e280008000800 */
[----:B-1----:R1:W-:Y:S04]  /*22f0*/  STS [UR4+0x148c], R2 ;  /* 0x00148c02ff007988 */ /* 0x0023e80008000804 */
[----:B0-----:R1:W-:Y:S02]  /*2300*/  STS.128 [UR4+0x1490], R4 ;  /* 0x00149004ff007988 */ /* 0x0013e40008000c04 */
.L_x_105:
[----:B------:R-:W-:Y:S05]  /*2310*/  BSYNC.RECONVERGENT B0 ;  /* 0x0000000000007941 */ /* 0x000fea0003800200 */
.L_x_104:
[----:B-1----:R-:W-:Y:S01]  /*2320*/  LDS R4, [R8+0x200] ;  /* 0x0002000008047984 */ /* 0x002fe20000000800 */
        /* <DEDUP_REMOVED lines=12> */
[----:B------:R-:W-:Y:S01]  /*23f0*/  LDS R20, [R8+0x3f4] ;  /* 0x0003f40008147984 */ /* 0x000fe20000000800 */
[----:B-1----:R-:W-:-:S03]  /*2400*/  FADD R14, R7, R14 ;  /* 0x0000000e070e7221 */ /* 0x002fc60000000000 */
        /* <DEDUP_REMOVED lines=229> */
[----:B-----5:R-:W-:-:S04]  /*3260*/  FADD R18, R18, R17 ;  /* 0x0000001112127221 */ /* 0x020fc80000000000 */
[----:B------:R-:W-:Y:S02]  /*3270*/  FADD R13, R18, R13 ;  /* 0x0000000d120d7221 */ /* 0x000fe40000000000 */
[----:B------:R-:W5:Y:S02]  /*3280*/  LDS R18, [R8+0x3f8] ;  /* 0x0003f80008127984 */ /* 0x000f640000000800 */
[----:B------:R-:W-:-:S04]  /*3290*/  FADD R6, R13, R6 ;  /* 0x000000060d067221 */ /* 0x000fc80000000000 */
[----:B------:R-:W-:-:S04]  /*32a0*/  FADD R5, R6, R5 ;  /* 0x0000000506057221 */ /* 0x000fc80000000000 */
[----:B------:R-:W-:-:S04]  /*32b0*/  FADD R5, R5, R2 ;  /* 0x0000000205057221 */ /* 0x000fc80000000000 */
[----:B0-----:R-:W-:-:S04]  /*32c0*/  FADD R4, R5, R4 ;  /* 0x0000000405047221 */ /* 0x001fc80000000000 */
[----:B-1----:R-:W-:-:S04]  /*32d0*/  FADD R7, R4, R7 ;  /* 0x0000000704077221 */ /* 0x002fc80000000000 */
[----:B--2---:R-:W-:-:S04]  /*32e0*/  FADD R14, R7, R14 ;  /* 0x0000000e070e7221 */ /* 0x004fc80000000000 */
[----:B---3--:R-:W-:-:S04]  /*32f0*/  FADD R15, R14, R15 ;  /* 0x0000000f0e0f7221 */ /* 0x008fc80000000000 */
[----:B----4-:R-:W-:-:S04]  /*3300*/  FADD R15, R15, R16 ;  /* 0x000000100f0f7221 */ /* 0x010fc80000000000 */
[----:B------:R-:W-:-:S04]  /*3310*/  FADD R15, R15, R20 ;  /* 0x000000140f0f7221 */ /* 0x000fc80000000000 */
[----:B-----5:R-:W-:-:S04]  /*3320*/  FADD R15, R15, R18 ;  /* 0x000000120f0f7221 */ /* 0x020fc80000000000 */
[----:B------:R-:W-:-:S05]  /*3330*/  FADD R2, R15, R22 ;  /* 0x000000160f027221 */ /* 0x000fca0000000000 */
[----:B------:R0:W-:Y:S04]  /*3340*/  STS [R11], R2 ;  /* 0x000000020b007388 */ /* 0x0001e80000000800 */
[----:B------:R0:W-:Y:S01]  /*3350*/  STS.64 [R10], R2 ;  /* 0x000000020a007388 */ /* 0x0001e20000000a00 */
[----:B------:R-:W-:Y:S05]  /*3360*/  @!P0 BRA `(.L_x_106) ;  /* 0x0000000000388947 */ /* 0x000fea0003800000 */
.L_x_109:
[----:B0-----:R-:W-:Y:S01]  /*3370*/  MOV R2, R12 ;  /* 0x0000000c00027202 */ /* 0x001fe20000000f00 */
[----:B------:R-:W-:Y:S01]  /*3380*/  BSSY.RECONVERGENT B0, `(.L_x_107) ;  /* 0x0000009000007945 */ /* 0x000fe20003800200 */
[----:B------:R-:W-:-:S04]  /*3390*/  SHF.R.U32.HI R12, RZ, 0x1, R12 ;  /* 0x00000001ff0c7819 */ /* 0x000fc8000001160c */
[----:B------:R-:W-:-:S13]  /*33a0*/  ISETP.GE.U32.AND P0, PT, R9, R12, PT ;  /* 0x0000000c0900720c */ /* 0x000fda0003f06070 */
[----:B------:R-:W-:Y:S05]  /*33b0*/  @P0 BRA `(.L_x_108) ;  /* 0x0000000000140947 */ /* 0x000fea0003800000 */
[----:B------:R-:W-:Y:S01]  /*33c0*/  LEA R4, R12, R10, 0x3 ;  /* 0x0000000a0c047211 */ /* 0x000fe200078e18ff */
[----:B------:R-:W-:Y:S05]  /*33d0*/  LDS R3, [R10] ;  /* 0x000000000a037984 */ /* 0x000fea0000000800 */
[----:B------:R-:W0:Y:S02]  /*33e0*/  LDS.64 R4, [R4] ;  /* 0x0000000004047984 */ /* 0x000e240000000a00 */
[----:B0-----:R-:W-:-:S13]  /*33f0*/  FSETP.GEU.AND P0, PT, R3, R4, PT ;  /* 0x000000040300720b */ /* 0x001fda0003f0e000 */
[----:B------:R0:W-:Y:S02]  /*3400*/  @!P0 STS.64 [R10], R4 ;  /* 0x000000040a008388 */ /* 0x0001e40000000a00 */
.L_x_108:
[----:B------:R-:W-:Y:S05]  /*3410*/  BSYNC.RECONVERGENT B0 ;  /* 0x0000000000007941 */ /* 0x000fea0003800200 */
.L_x_107:
[----:B------:R-:W-:Y:S01]  /*3420*/  BAR.SYNC.DEFER_BLOCKING 0x0 ;  /* 0x0000000000007b1d */ /* 0x000fe20000010000 */
[----:B------:R-:W-:-:S13]  /*3430*/  ISETP.GT.U32.AND P0, PT, R2, 0x3, PT ;  /* 0x000000030200780c */ /* 0x000fda0003f04070 */
[----:B------:R-:W-:Y:S05]  /*3440*/  @P0 BRA `(.L_x_109) ;  /* 0xfffffffc00c80947 */ /* 0x000fea000383ffff */
.L_x_106:
[----:B------:R-:W1:Y:S01]  /*3450*/  LDCU UR6, c[0x0][0x3a0] ;  /* 0x00007400ff0677ac */ /* 0x000e620008000800 */
[C---:B------:R-:W-:Y:S01]  /*3460*/  ISETP.NE.AND P1, PT, R9.reuse, RZ, PT ;  /* 0x000000ff0900720c */ /* 0x040fe20003f25270 */
[----:B------:R-:W-:Y:S01]  /*3470*/  BSSY.RECONVERGENT B0, `(.L_x_110) ;  /* 0x000000e000007945 */ /* 0x000fe20003800200 */
[----:B-1----:R-:W-:-:S11]  /*3480*/  ISETP.GE.AND P0, PT, R9, UR6, PT ;  /* 0x0000000609007c0c */ /* 0x002fd6000bf06270 */
[----:B------:R-:W-:Y:S05]  /*3490*/  @P1 BRA `(.L_x_111) ;  /* 0x00000000002c1947 */ /* 0x000fea0003800000 */
[----:B------:R-:W1:Y:S01]  /*34a0*/  S2UR UR5, SR_CgaCtaId ;  /* 0x00000000000579c3 */ /* 0x000e620000008800 */
[----:B------:R-:W-:Y:S01]  /*34b0*/  UMOV UR4, 0x400 ;  /* 0x0000040000047882 */ /* 0x000fe20000000000 */
[----:B0-----:R-:W-:-:S06]  /*34c0*/  HFMA2 R3, -RZ, RZ, 0, 1.52587890625e-05 ;  /* 0x00000100ff037431 */ /* 0x001fcc00000001ff */
[----:B------:R-:W0:Y:S01]  /*34d0*/  LDC R5, c[0x0][0x390] ;  /* 0x0000e400ff057b82 */ /* 0x000e220000000800 */
[----:B-1----:R-:W-:-:S09]  /*34e0*/  ULEA UR4, UR5, UR4, 0x18 ;  /* 0x0000000405047291 */ /* 0x002fd2000f8ec0ff */
[----:B------:R-:W1:Y:S04]  /*34f0*/  LDS R2, [UR4+0xc04] ;  /* 0x000c0404ff027984 */ /* 0x000e680008000800 */
[----:B------:R-:W2:Y:S04]  /*3500*/  LDS R4, [UR4+0xc00] ;  /* 0x000c0004ff047984 */ /* 0x000ea80008000800 */
[----:B0-----:R3:W-:Y:S04]  /*3510*/  STS [UR4+0x14b0], R5 ;  /* 0x0014b005ff007988 */ /* 0x0017e80008000804 */
[----:B------:R-:W-:Y:S04]  /*3520*/  STS [UR4+0x14a4], RZ ;  /* 0x0014a4ffff007988 */ /* 0x000fe80008000804 */
[----:B-1----:R3:W-:Y:S04]  /*3530*/  STS.64 [UR4+0x14a8], R2 ;  /* 0x0014a802ff007988 */ /* 0x0027e80008000a04 */
[----:B--2---:R3:W-:Y:S02]  /*3540*/  STS [UR4+0x14a0], R4 ;  /* 0x0014a004ff007988 */ /* 0x0047e40008000804 */
.L_x_111:
[----:B------:R-:W-:Y:S05]  /*3550*/  BSYNC.RECONVERGENT B0 ;  /* 0x0000000000007941 */ /* 0x000fea0003800200 */
.L_x_110:
[----:B------:R-:W-:Y:S06]  /*3560*/  BAR.SYNC.DEFER_BLOCKING 0x0 ;  /* 0x0000000000007b1d */ /* 0x000fec0000010000 */
[----:B------:R-:W-:Y:S05]  /*3570*/  @P0 EXIT ;  /* 0x000000000000094d */ /* 0x000fea0003800000 */
[----:B0--3--:R-:W0:Y:S01]  /*3580*/  S2R R3, SR_CgaCtaId ;  /* 0x0000000000037919 */ /* 0x009e220000008800 */
[----:B------:R-:W-:-:S04]  /*3590*/  MOV R2, 0x400 ;  /* 0x0000040000027802 */ /* 0x000fc80000000f00 */
[----:B------:R-:W-:-:S04]  /*35a0*/  IADD3 R2, PT, PT, R2, 0x1400, RZ ;  /* 0x0000140002027810 */ /* 0x000fc80007ffe0ff */
[----:B0-----:R-:W-:-:S05]  /*35b0*/  LEA R2, R3, R2, 0x18 ;  /* 0x0000000203027211 */ /* 0x001fca00078ec0ff */
[----:B------:R-:W-:Y:S02]  /*35c0*/  IMAD R4, R9, 0x14, R2 ;  /* 0x0000001409047824 */ /* 0x000fe400078e0202 */
[----:B------:R-:W0:Y:S01]  /*35d0*/  LDC.64 R2, c[0x0][0x388] ;  /* 0x0000e200ff027b82 */ /* 0x000e220000000a00 */
[----:B------:R-:W-:Y:S02]  /*35e0*/  IMAD R9, R0, UR6, R9 ;  /* 0x0000000600097c24 */ /* 0x000fe4000f8e0209 */
[----:B------:R-:W1:Y:S04]  /*35f0*/  LDS R5, [R4] ;  /* 0x0000000004057984 */ /* 0x000e680000000800 */
[----:B------:R-:W2:Y:S04]  /*3600*/  LDS R7, [R4+0x4] ;  /* 0x0000040004077984 */ /* 0x000ea80000000800 */
[----:B------:R-:W3:Y:S04]  /*3610*/  LDS R11, [R4+0x8] ;  /* 0x00000800040b7984 */ /* 0x000ee80000000800 */
[----:B------:R-:W4:Y:S04]  /*3620*/  LDS R13, [R4+0xc] ;  /* 0x00000c00040d7984 */ /* 0x000f280000000800 */
[----:B------:R-:W5:Y:S01]  /*3630*/  LDS R15, [R4+0x10] ;  /* 0x00001000040f7984 */ /* 0x000f620000000800 */
[----:B0-----:R-:W-:-:S05]  /*3640*/  IMAD.WIDE.U32 R2, R9, 0x14, R2 ;  /* 0x0000001409027825 */ /* 0x001fca00078e0002 */
[----:B-1----:R-:W-:Y:S04]  /*3650*/  STG.E desc[UR8][R2.64], R5 ;  /* 0x0000000502007986 */ /* 0x002fe8000c101908 */
[----:B--2---:R-:W-:Y:S04]  /*3660*/  STG.E desc[UR8][R2.64+0x4], R7 ;  /* 0x0000040702007986 */ /* 0x004fe8000c101908 */
[----:B---3--:R-:W-:Y:S04]  /*3670*/  STG.E desc[UR8][R2.64+0x8], R11 ;  /* 0x0000080b02007986 */ /* 0x008fe8000c101908 */
[----:B----4-:R-:W-:Y:S04]  /*3680*/  STG.E desc[UR8][R2.64+0xc], R13 ;  /* 0x00000c0d02007986 */ /* 0x010fe8000c101908 */
[----:B-----5:R-:W-:Y:S01]  /*3690*/  STG.E desc[UR8][R2.64+0x10], R15 ;  /* 0x0000100f02007986 */ /* 0x020fe2000c101908 */
[----:B------:R-:W-:Y:S05]  /*36a0*/  EXIT ;  /* 0x000000000000794d */ /* 0x000fea0003800000 */
.L_x_112:
        /* <DEDUP_REMOVED lines=13> */
.L_x_217:


//--------------------- .text._Z23boxcarFilterArrayROLLEDPfP9candidateili --------------------------
	.section	.text._Z23boxcarFilterArrayROLLEDPfP9candidateili,"ax",@progbits
	.align	128
        .global         _Z23boxcarFilterArrayROLLEDPfP9candidateili
        .type           _Z23boxcarFilterArrayROLLEDPfP9candidateili,@function
        .size           _Z23boxcarFilterArrayROLLEDPfP9candidateili,(.L_x_218 - _Z23boxcarFilterArrayROLLEDPfP9candidateili)
        .other          _Z23boxcarFilterArrayROLLEDPfP9candidateili,@"STO_CUDA_ENTRY STV_DEFAULT"
_Z23boxcarFilterArrayROLLEDPfP9candidateili:
.text._Z23boxcarFilterArrayROLLEDPfP9candidateili:
        /* <DEDUP_REMOVED lines=9> */
[----:B------:R0:W3:Y:S01]  /*0090*/  LDG.E R4, desc[UR8][R6.64+0x400] ;  /* 0x0004000806047981 */ /* 0x0000e2000c1e1900 */
[----:B------:R-:W1:Y:S01]  /*00a0*/  S2UR UR6, SR_CgaCtaId ;  /* 0x00000000000679c3 */ /* 0x000e620000008800 */
[----:B------:R-:W-:Y:S01]  /*00b0*/  UMOV UR4, 0x400 ;  /* 0x0000040000047882 */ /* 0x000fe20000000000 */
[----:B------:R-:W-:Y:S01]  /*00c0*/  IMAD.MOV.U32 R13, RZ, RZ, RZ ;  /* 0x000000ffff0d7224 */ /* 0x000fe200078e00ff */
[----:B------:R-:W-:Y:S01]  /*00d0*/  UIADD3 UR5, UPT, UPT, UR4, 0x800, URZ ;  /* 0x0000080004057890 */ /* 0x000fe2000fffe0ff */
[----:B0-----:R-:W-:Y:S01]  /*00e0*/  IMAD.MOV.U32 R6, RZ, RZ, RZ ;  /* 0x000000ffff067224 */ /* 0x001fe200078e00ff */
[----:B-1----:R-:W-:-:S02]  /*00f0*/  ULEA UR7, UR6, UR4, 0x18 ;  /* 0x0000000406077291 */ /* 0x002fc4000f8ec0ff */
[----:B------:R-:W-:Y:S02]  /*0100*/  ULEA UR5, UR6, UR5, 0x18 ;  /* 0x0000000506057291 */ /* 0x000fe4000f8ec0ff */
[----:B------:R-:W-:Y:S02]  /*0110*/  UIADD3 UR4, UPT, UPT, UR4, 0xc00, URZ ;  /* 0x00000c0004047890 */ /* 0x000fe4000fffe0ff */
[C---:B------:R-:W-:Y:S02]  /*0120*/  LEA R9, R5.reuse, UR7, 0x2 ;  /* 0x0000000705097c11 */ /* 0x040fe4000f8e10ff */
[----:B------:R-:W-:Y:S01]  /*0130*/  LEA R11, R5, UR5, 0x2 ;  /* 0x00000005050b7c11 */ /* 0x000fe2000f8e10ff */
[----:B------:R-:W-:-:S06]  /*0140*/  ULEA UR4, UR6, UR4, 0x18 ;  /* 0x0000000406047291 */ /* 0x000fcc000f8ec0ff */
[----:B------:R-:W-:Y:S01]  /*0150*/  LEA R7, R5, UR4, 0x3 ;  /* 0x0000000405077c11 */ /* 0x000fe2000f8e18ff */
[----:B------:R-:W-:Y:S01]  /*0160*/  UMOV UR4, URZ ;  /* 0x000000ff00047c82 */ /* 0x000fe20008000000 */
[----:B--2---:R0:W-:Y:S04]  /*0170*/  STS [R9], R2 ;  /* 0x0000000209007388 */ /* 0x0041e80000000800 */
[----:B---3--:R0:W-:Y:S01]  /*0180*/  STS [R9+0x400], R4 ;  /* 0x0004000409007388 */ /* 0x0081e20000000800 */
[----:B------:R-:W-:Y:S06]  /*0190*/  BAR.SYNC.DEFER_BLOCKING 0x0 ;  /* 0x0000000000007b1d */ /* 0x000fec0000010000 */
[----:B------:R0:W-:Y:S02]  /*01a0*/  STS [R11], RZ ;  /* 0x000000ff0b007388 */ /* 0x0001e40000000800 */
[----:B------:R-:W-:Y:S06]  /*01b0*/  BAR.SYNC.DEFER_BLOCKING 0x0 ;  /* 0x0000000000007b1d */ /* 0x000fec0000010000 */
.L_x_120:
[C---:B0-----:R-:W-:Y:S01]  /*01c0*/  IMAD R4, R6.reuse, 0x4, R9 ;  /* 0x0000000406047824 */ /* 0x041fe200078e0209 */
[----:B------:R-:W-:Y:S01]  /*01d0*/  LDS R15, [R11] ;  /* 0x000000000b0f7984 */ /* 0x000fe20000000800 */
[----:B------:R-:W-:-:S03]  /*01e0*/  ISETP.NE.AND P0, PT, R6, R13, PT ;  /* 0x0000000d0600720c */ /* 0x000fc60003f05270 */
[----:B-1----:R-:W0:Y:S02]  /*01f0*/  LDS R2, [R4] ;  /* 0x0000000004027984 */ /* 0x002e240000000800 */
[----:B0-----:R-:W-:-:S05]  /*0200*/  FADD R2, R2, R15 ;  /* 0x0000000f02027221 */ /* 0x001fca0000000000 */
[----:B------:R0:W-:Y:S03]  /*0210*/  STS [R11], R2 ;  /* 0x000000020b007388 */ /* 0x0001e60000000800 */
[----:B------:R-:W-:Y:S05]  /*0220*/  @P0 BRA `(.L_x_113) ;  /* 0x0000000000a00947 */ /* 0x000fea0003800000 */
[----:B------:R1:W-:Y:S01]  /*0230*/  STS.64 [R7], R2 ;  /* 0x0000000207007388 */ /* 0x0003e20000000a00 */
[----:B------:R-:W-:-:S09]  /*0240*/  UISETP.GE.U32.AND UP0, UPT, UR10, 0x2, UPT ;  /* 0x000000020a00788c */ /* 0x000fd2000bf06070 */
[----:B------:R-:W-:Y:S05]  /*0250*/  BRA.U !UP0, `(.L_x_114) ;  /* 0x00000001083c7547 */ /* 0x000fea000b800000 */
[----:B01----:R-:W-:-:S07]  /*0260*/  IMAD.U32 R2, RZ, RZ, UR10 ;  /* 0x0000000aff027e24 */ /* 0x003fce000f8e00ff */
.L_x_117:
[--C-:B------:R-:W-:Y:S01]  /*0270*/  IMAD.MOV.U32 R4, RZ, RZ, R2.reuse ;  /* 0x000000ffff047224 */ /* 0x100fe200078e0002 */
[----:B------:R-:W-:Y:S01]  /*0280*/  SHF.R.U32.HI R2, RZ, 0x1, R2 ;  /* 0x00000001ff027819 */ /* 0x000fe20000011602 */
[----:B------:R-:W-:Y:S03]  /*0290*/  BSSY.RECONVERGENT B0, `(.L_x_115) ;  /* 0x0000008000007945 */ /* 0x000fe60003800200 */
[----:B------:R-:W-:-:S13]  /*02a0*/  ISETP.GE.U32.AND P0, PT, R5, R2, PT ;  /* 0x000000020500720c */ /* 0x000fda0003f06070 */
[----:B0-----:R-:W-:Y:S05]  /*02b0*/  @P0 BRA `(.L_x_116) ;  /* 0x0000000000140947 */ /* 0x001fea0003800000 */
[----:B------:R-:W-:Y:S01]  /*02c0*/  IMAD R8, R2, 0x8, R7 ;  /* 0x0000000802087824 */ /* 0x000fe200078e0207 */
[----:B------:R-:W-:Y:S04]  /*02d0*/  LDS R13, [R7] ;  /* 0x00000000070d7984 */ /* 0x000fe80000000800 */
[----:B------:R-:W0:Y:S02]  /*02e0*/  LDS.64 R14, [R8] ;  /* 0x00000000080e7984 */ /* 0x000e240000000a00 */
[----:B0-----:R-:W-:-:S13]  /*02f0*/  FSETP.GEU.AND P0, PT, R13, R14, PT ;  /* 0x0000000e0d00720b */ /* 0x001fda0003f0e000 */
[----:B------:R0:W-:Y:S02]  /*0300*/  @!P0 STS.64 [R7], R14 ;  /* 0x0000000e07008388 */ /* 0x0001e40000000a00 */
.L_x_116:
[----:B------:R-:W-:Y:S05]  /*0310*/  BSYNC.RECONVERGENT B0 ;  /* 0x0000000000007941 */ /* 0x000fea0003800200 */
.L_x_115:
[----:B------:R-:W-:Y:S01]  /*0320*/  BAR.SYNC.DEFER_BLOCKING 0x0 ;  /* 0x0000000000007b1d */ /* 0x000fe20000010000 */
[----:B------:R-:W-:-:S13]  /*0330*/  ISETP.GT.U32.AND P0, PT, R4, 0x3, PT ;  /* 0x000000030400780c */ /* 0x000fda0003f04070 */
[----:B------:R-:W-:Y:S05]  /*0340*/  @P0 BRA `(.L_x_117) ;  /* 0xfffffffc00c80947 */ /* 0x000fea000383ffff */
.L_x_114:
[----:B------:R-:W-:Y:S01]  /*0350*/  ISETP.NE.AND P0, PT, R5, RZ, PT ;  /* 0x000000ff0500720c */ /* 0x000fe20003f05270 */
[----:B------:R-:W-:Y:S01]  /*0360*/  BSSY.RECONVERGENT B0, `(.L_x_118) ;  /* 0x0000011000007945 */ /* 0x000fe20003800200 */
[----:B------:R-:W-:-:S11]  /*0370*/  ISETP.NE.AND P1, PT, R6, RZ, PT ;  /* 0x000000ff0600720c */ /* 0x000fd60003f25270 */
[----:B------:R-:W-:Y:S05]  /*0380*/  @P0 BRA `(.L_x_119) ;  /* 0x0000000000380947 */ /* 0x000fea0003800000 */
[----:B------:R-:W2:Y:S01]  /*0390*/  S2UR UR6, SR_CgaCtaId ;  /* 0x00000000000679c3 */ /* 0x000ea20000008800 */
[----:B------:R-:W-:-:S07]  /*03a0*/  UMOV UR5, 0x400 ;  /* 0x0000040000057882 */ /* 0x000fce0000000000 */
[----:B------:R-:W3:Y:S01]  /*03b0*/  LDC R8, c[0x0][0x390] ;  /* 0x0000e400ff087b82 */ /* 0x000ee20000000800 */
[----:B--2---:R-:W-:Y:S02]  /*03c0*/  ULEA UR7, UR6, UR5, 0x18 ;  /* 0x0000000506077291 */ /* 0x004fe4000f8ec0ff */
[----:B------:R-:W-:-:S04]  /*03d0*/  UIADD3 UR5, UPT, UPT, UR5, 0x1400, URZ ;  /* 0x0000140005057890 */ /* 0x000fc8000fffe0ff */
[----:B------:R-:W-:-:S03]  /*03e0*/  ULEA UR5, UR6, UR5, 0x18 ;  /* 0x0000000506057291 */ /* 0x000fc6000f8ec0ff */
[----:B01----:R-:W0:Y:S01]  /*03f0*/  LDS R2, [UR7+0xc00] ;  /* 0x000c0007ff027984 */ /* 0x003e220008000800 */
[----:B------:R-:W-:-:S09]  /*0400*/  UIMAD UR5, UR4, 0x14, UR5 ;  /* 0x00000014040578a4 */ /* 0x000fd2000f8e0205 */
[----:B0-----:R-:W-:Y:S04]  /*0410*/  STS [UR5], R2 ;  /* 0x00000002ff007988 */ /* 0x001fe80008000805 */
[----:B------:R-:W0:Y:S04]  /*0420*/  LDS R4, [UR7+0xc04] ;  /* 0x000c0407ff047984 */ /* 0x000e280008000800 */
[----:B---3--:R2:W-:Y:S04]  /*0430*/  STS [UR5+0x10], R8 ;  /* 0x00001008ff007988 */ /* 0x0085e80008000805 */
[----:B------:R2:W-:Y:S04]  /*0440*/  STS [UR5+0xc], R6 ;  /* 0x00000c06ff007988 */ /* 0x0005e80008000805 */
[----:B------:R-:W-:Y:S04]  /*0450*/  STS [UR5+0x4], RZ ;  /* 0x000004ffff007988 */ /* 0x000fe80008000805 */
[----:B0-----:R2:W-:Y:S02]  /*0460*/  STS [UR5+0x8], R4 ;  /* 0x00000804ff007988 */ /* 0x0015e40008000805 */
.L_x_119:
[----:B------:R-:W-:Y:S05]  /*0470*/  BSYNC.RECONVERGENT B0 ;  /* 0x0000000000007941 */ /* 0x000fea0003800200 */
.L_x_118:
[----:B------:R-:W-:Y:S01]  /*0480*/  IMAD.SHL.U32 R13, R6, 0x2, RZ ;  /* 0x00000002060d7824 */ /* 0x000fe200078e00ff */
[----:B------:R-:W-:-:S04]  /*0490*/  UIADD3 UR4, UPT, UPT, UR4, 0x1, URZ ;  /* 0x0000000104047890 */ /* 0x000fc8000fffe0ff */
[----:B------:R-:W-:-:S08]  /*04a0*/  SEL R13, R13, 0x1, P1 ;  /* 0x000000010d0d7807 */ /* 0x000fd00000800000 */
.L_x_113:
[----:B--2---:R-:W-:Y:S01]  /*04b0*/  VIADD R6, R6, 0x1 ;  /* 0x0000000106067836 */ /* 0x004fe20000000000 */
[----:B------:R-:W-:Y:S04]  /*04c0*/  BAR.SYNC.DEFER_BLOCKING 0x0 ;  /* 0x0000000000007b1d */ /* 0x000fe80000010000 */
[----:B------:R-:W-:-:S13]  /*04d0*/  ISETP.NE.AND P0, PT, R6, 0x101, PT ;  /* 0x000001010600780c */ /* 0x000fda0003f05270 */
[----:B------:R-:W-:Y:S05]  /*04e0*/  @P0 BRA `(.L_x_120) ;  /* 0xfffffffc00340947 */ /* 0x000fea000383ffff */
[----:B------:R-:W2:Y:S01]  /*04f0*/  LDCU UR5, c[0x0][0x3a0] ;  /* 0x00007400ff0577ac */ /* 0x000ea20008000800 */
[----:B------:R-:W-:Y:S01]  /*0500*/  BAR.SYNC.DEFER_BLOCKING 0x0 ;  /* 0x0000000000007b1d */ /* 0x000fe20000010000 */
[----:B--2---:R-:W-:-:S13]  /*0510*/  ISETP.GE.AND P0, PT, R5, UR5, PT ;  /* 0x0000000505007c0c */ /* 0x004fda000bf06270 */
[----:B------:R-:W-:Y:S05]  /*0520*/  @P0 EXIT ;  /* 0x000000000000094d */ /* 0x000fea0003800000 */
[----:B-1----:R-:W1:Y:S01]  /*0530*/  S2R R3, SR_CgaCtaId ;  /* 0x0000000000037919 */ /* 0x002e620000008800 */
[----:B0-----:R-:W-:-:S05]  /*0540*/  MOV R2, 0x400 ;  /* 0x0000040000027802 */ /* 0x001fca0000000f00 */
[----:B------:R-:W-:-:S05]  /*0550*/  VIADD R2, R2, 0x1400 ;  /* 0x0000140002027836 */ /* 0x000fca0000000000 */
[----:B-1----:R-:W-:-:S05]  /*0560*/  LEA R2, R3, R2, 0x18 ;  /* 0x0000000203027211 */ /* 0x002fca00078ec0ff */
        /* <DEDUP_REMOVED lines=15> */
.L_x_121:
        /* <DEDUP_REMOVED lines=10> */
.L_x_218:


//--------------------- .text._Z17decimateHarmonicsPfS_S_S_l --------------------------
	.section	.text._Z17decimateHarmonicsPfS_S_S_l,"ax",@progbits
	.align	128
        .global         _Z17decimateHarmonicsPfS_S_S_l
        .type           _Z17decimateHarmonicsPfS_S_S_l,@function
        .size           _Z17decimateHarmonicsPfS_S_S_l,(.L_x_219 - _Z17decimateHarmonicsPfS_S_S_l)
        .other          _Z17decimateHarmonicsPfS_S_S_l,@"STO_CUDA_ENTRY STV_DEFAULT"
_Z17decimateHarmonicsPfS_S_S_l:
.text._Z17decimateHarmonicsPfS_S_S_l:
[----:B------:R-:W-:Y:S01]  /*0000*/  LDC R1, c[0x0][0x37c] ;  /* 0x0000df00ff017b82 */ /* 0x000fe20000000800 */
[----:B------:R-:W0:Y:S01]  /*0010*/  S2R R2, SR_CTAID.X ;  /* 0x0000000000027919 */ /* 0x000e220000002500 */
[----:B------:R-:W0:Y:S01]  /*0020*/  LDCU UR4, c[0x0][0x360] ;  /* 0x00006c00ff0477ac */ /* 0x000e220008000800 */
[----:B------:R-:W0:Y:S01]  /*0030*/  S2R R9, SR_TID.X ;  /* 0x0000000000097919 */ /* 0x000e220000002100 */
[----:B------:R-:W1:Y:S01]  /*0040*/  LDCU.64 UR6, c[0x0][0x3a0] ;  /* 0x00007400ff0677ac */ /* 0x000e620008000a00 */
[----:B0-----:R-:W-:Y:S01]  /*0050*/  IMAD R2, R2, UR4, R9 ;  /* 0x0000000402027c24 */ /* 0x001fe2000f8e0209 */
[----:B------:R-:W0:Y:S02]  /*0060*/  LDCU.64 UR4, c[0x0][0x358] ;  /* 0x00006b00ff0477ac */ /* 0x000e240008000a00 */
[----:B------:R-:W2:Y:S02]  /*0070*/  LDC.64 R8, c[0x0][0x380] ;  /* 0x0000e000ff087b82 */ /* 0x000ea40000000a00 */
[----:B------:R-:W-:-:S04]  /*0080*/  LEA R10, R2, 0x1, 0x1 ;  /* 0x00000001020a7811 */ /* 0x000fc800078e08ff */
[----:B-1----:R-:W-:Y:S02]  /*0090*/  ISETP.GE.U32.AND P1, PT, R10, UR6, PT ;  /* 0x000000060a007c0c */ /* 0x002fe4000bf26070 */
[----:B------:R-:W-:-:S04]  /*00a0*/  SHF.R.S32.HI R10, RZ, 0x1f, R10 ;  /* 0x0000001fff0a7819 */ /* 0x000fc8000001140a */
[----:B------:R-:W-:-:S13]  /*00b0*/  ISETP.GE.AND.EX P1, PT, R10, UR7, PT, P1 ;  /* 0x000000070a007c0c */ /* 0x000fda000bf26310 */
[----:B--2---:R-:W-:-:S05]  /*00c0*/  @!P1 IMAD.WIDE R8, R2, 0x4, R8 ;  /* 0x0000000402089825 */ /* 0x004fca00078e0208 */
[----:B0-----:R0:W2:Y:S01]  /*00d0*/  @!P1 LDG.E R5, desc[UR4][R8.64] ;  /* 0x0000000408059981 */ /* 0x0010a2000c1e1900 */
[----:B------:R-:W-:-:S05]  /*00e0*/  @!P1 IMAD.WIDE R10, R2, 0x4, R8 ;  /* 0x00000004020a9825 */ /* 0x000fca00078e0208 */
[----:B------:R-:W2:Y:S04]  /*00f0*/  @!P1 LDG.E R6, desc[UR4][R10.64] ;  /* 0x000000040a069981 */ /* 0x000ea8000c1e1900 */
[----:B------:R1:W3:Y:S01]  /*0100*/  @!P1 LDG.E R7, desc[UR4][R10.64+0x4] ;  /* 0x000004040a079981 */ /* 0x0002e2000c1e1900 */
[----:B------:R-:W-:-:S04]  /*0110*/  LEA R19, R2, R2, 0x1 ;  /* 0x0000000202137211 */ /* 0x000fc800078e08ff */
[----:B------:R-:W-:-:S04]  /*0120*/  IADD3 R12, PT, PT, R19, 0x2, RZ ;  /* 0x00000002130c7810 */ /* 0x000fc80007ffe0ff */
[----:B------:R-:W-:Y:S02]  /*0130*/  ISETP.GE.U32.AND P0, PT, R12, UR6, PT ;  /* 0x000000060c007c0c */ /* 0x000fe4000bf06070 */
[----:B------:R-:W-:-:S04]  /*0140*/  SHF.R.S32.HI R12, RZ, 0x1f, R12 ;  /* 0x0000001fff0c7819 */ /* 0x000fc8000001140c */
[----:B------:R-:W-:Y:S02]  /*0150*/  ISETP.GE.AND.EX P0, PT, R12, UR7, PT, P0 ;  /* 0x000000070c007c0c */ /* 0x000fe4000bf06300 */
[----:B------:R-:W4:Y:S11]  /*0160*/  LDC.64 R12, c[0x0][0x388] ;  /* 0x0000e200ff0c7b82 */ /* 0x000f360000000a00 */
[----:B------:R-:W1:Y:S08]  /*0170*/  @!P0 LDC.64 R14, c[0x0][0x380] ;  /* 0x0000e000ff0e8b82 */ /* 0x000e700000000a00 */
[----:B0-----:R-:W0:Y:S01]  /*0180*/  @!P0 LDC.64 R8, c[0x0][0x390] ;  /* 0x0000e400ff088b82 */ /* 0x001e220000000a00 */
[----:B----4-:R-:W-:-:S04]  /*0190*/  @!P1 IMAD.WIDE R12, R2, 0x4, R12 ;  /* 0x00000004020c9825 */ /* 0x010fc800078e020c */
[----:B-1----:R-:W-:-:S04]  /*01a0*/  @!P0 IMAD.WIDE R10, R19, 0x4, R14 ;  /* 0x00000004130a8825 */ /* 0x002fc800078e020e */
[----:B--2---:R-:W-:-:S04]  /*01b0*/  @!P1 FADD R16, R5, R6 ;  /* 0x0000000605109221 */ /* 0x004fc80000000000 */
[----:B---3--:R-:W-:-:S05]  /*01c0*/  @!P1 FADD R17, R7, R16 ;  /* 0x0000001007119221 */ /* 0x008fca0000000000 */
[----:B------:R1:W-:Y:S04]  /*01d0*/  @!P1 STG.E desc[UR4][R12.64], R17 ;  /* 0x000000110c009986 */ /* 0x0003e8000c101904 */
[----:B------:R-:W2:Y:S04]  /*01e0*/  @!P0 LDG.E R0, desc[UR4][R10.64] ;  /* 0x000000040a008981 */ /* 0x000ea8000c1e1900 */
[----:B------:R-:W1:Y:S04]  /*01f0*/  @!P0 LDG.E R3, desc[UR4][R10.64+0x4] ;  /* 0x000004040a038981 */ /* 0x000e68000c1e1900 */
[----:B------:R-:W3:Y:S01]  /*0200*/  @!P0 LDG.E R4, desc[UR4][R10.64+0x8] ;  /* 0x000008040a048981 */ /* 0x000ee2000c1e1900 */
[----:B------:R-:W-:Y:S01]  /*0210*/  SHF.L.U32 R15, R2, 0x2, RZ ;  /* 0x00000002020f7819 */ /* 0x000fe200000006ff */
[----:B------:R-:W-:-:S03]  /*0220*/  @!P0 FADD R14, R5, R6 ;  /* 0x00000006050e8221 */ /* 0x000fc60000000000 */
[----:B------:R-:W-:Y:S01]  /*0230*/  IADD3 R16, PT, PT, R15, 0x3, RZ ;  /* 0x000000030f107810 */ /* 0x000fe20007ffe0ff */
[----:B------:R-:W-:-:S03]  /*0240*/  @!P0 FADD R19, R7, R14 ;  /* 0x0000000e07138221 */ /* 0x000fc60000000000 */
[----:B------:R-:W-:Y:S02]  /*0250*/  ISETP.GE.U32.AND P1, PT, R16, UR6, PT ;  /* 0x0000000610007c0c */ /* 0x000fe4000bf26070 */
[----:B------:R-:W-:-:S04]  /*0260*/  SHF.R.S32.HI R16, RZ, 0x1f, R16 ;  /* 0x0000001fff107819 */ /* 0x000fc80000011410 */
[----:B------:R-:W-:Y:S01]  /*0270*/  ISETP.GE.AND.EX P1, PT, R16, UR7, PT, P1 ;  /* 0x0000000710007c0c */ /* 0x000fe2000bf26310 */
[----:B0-----:R-:W-:-:S04]  /*0280*/  @!P0 IMAD.WIDE R8, R2, 0x4, R8 ;  /* 0x0000000402088825 */ /* 0x001fc800078e0208 */
[----:B--2---:R-:W-:-:S04]  /*0290*/  @!P0 FADD R14, R19, R0 ;  /* 0x00000000130e8221 */ /* 0x004fc80000000000 */
[----:B-1----:R-:W-:-:S04]  /*02a0*/  @!P0 FADD R13, R3, R14 ;  /* 0x0000000e030d8221 */ /* 0x002fc80000000000 */
[----:B---3--:R-:W-:-:S05]  /*02b0*/  @!P0 FADD R13, R4, R13 ;  /* 0x0000000d040d8221 */ /* 0x008fca0000000000 */
[----:B------:R0:W-:Y:S01]  /*02c0*/  @!P0 STG.E desc[UR4][R8.64], R13 ;  /* 0x0000000d08008986 */ /* 0x0001e2000c101904 */
[----:B------:R-:W-:Y:S05]  /*02d0*/  @P1 EXIT ;  /* 0x000000000000194d */ /* 0x000fea0003800000 */
[----:B0-----:R-:W0:Y:S02]  /*02e0*/  LDC.64 R8, c[0x0][0x380] ;  /* 0x0000e000ff087b82 */ /* 0x001e240000000a00 */
[----:B0-----:R-:W-:-:S05]  /*02f0*/  IMAD.WIDE R8, R15, 0x4, R8 ;  /* 0x000000040f087825 */ /* 0x001fca00078e0208 */
[----:B------:R-:W2:Y:S04]  /*0300*/  LDG.E R10, desc[UR4][R8.64] ;  /* 0x00000004080a7981 */ /* 0x000ea8000c1e1900 */
[----:B------:R-:W3:Y:S04]  /*0310*/  LDG.E R11, desc[UR4][R8.64+0x4] ;  /* 0x00000404080b7981 */ /* 0x000ee8000c1e1900 */
[----:B------:R-:W4:Y:S04]  /*0320*/  LDG.E R12, desc[UR4][R8.64+0x8] ;  /* 0x00000804080c7981 */ /* 0x000f28000c1e1900 */
[----:B------:R-:W5:Y:S01]  /*0330*/  LDG.E R13, desc[UR4][R8.64+0xc] ;  /* 0x00000c04080d7981 */ /* 0x000f62000c1e1900 */
[----:B------:R-:W-:-:S04]  /*0340*/  FADD R6, R5, R6 ;  /* 0x0000000605067221 */ /* 0x000fc80000000000 */
[----:B------:R-:W-:Y:S02]  /*0350*/  FADD R5, R7, R6 ;  /* 0x0000000607057221 */ /* 0x000fe40000000000 */
[----:B------:R-:W0:Y:S02]  /*0360*/  LDC.64 R6, c[0x0][0x398] ;  /* 0x0000e600ff067b82 */ /* 0x000e240000000a00 */
[----:B------:R-:W-:-:S04]  /*0370*/  FADD R0, R5, R0 ;  /* 0x0000000005007221 */ /* 0x000fc80000000000 */
[----:B------:R-:W-:-:S04]  /*0380*/  FADD R3, R3, R0 ;  /* 0x0000000003037221 */ /* 0x000fc80000000000 */
[----:B------:R-:W-:Y:S01]  /*0390*/  FADD R3, R4, R3 ;  /* 0x0000000304037221 */ /* 0x000fe20000000000 */
[----:B0-----:R-:W-:-:S04]  /*03a0*/  IMAD.WIDE R6, R2, 0x4, R6 ;  /* 0x0000000402067825 */ /* 0x001fc800078e0206 */
[----:B--2---:R-:W-:-:S04]  /*03b0*/  FADD R10, R3, R10 ;  /* 0x0000000a030a7221 */ /* 0x004fc80000000000 */
[----:B---3--:R-:W-:-:S04]  /*03c0*/  FADD R11, R11, R10 ;  /* 0x0000000a0b0b7221 */ /* 0x008fc80000000000 */
[----:B----4-:R-:W-:-:S04]  /*03d0*/  FADD R12, R12, R11 ;  /* 0x0000000b0c0c7221 */ /* 0x010fc80000000000 */
[----:B-----5:R-:W-:-:S05]  /*03e0*/  FADD R13, R13, R12 ;  /* 0x0000000c0d0d7221 */ /* 0x020fca0000000000 */
[----:B------:R-:W-:Y:S01]  /*03f0*/  STG.E desc[UR4][R6.64], R13 ;  /* 0x0000000d06007986 */ /* 0x000fe2000c101904 */
[----:B------:R-:W-:Y:S05]  /*0400*/  EXIT ;  /* 0x000000000000794d */ /* 0x000fea0003800000 */
.L_x_122:
        /* <DEDUP_REMOVED lines=15> */
.L_x_219:


//--------------------- .text._Z16magnitudeSquaredPfS_S_l --------------------------
	.section	.text._Z16magnitudeSquaredPfS_S_l,"ax",@progbits
	.align	128
        .global         _Z16magnitudeSquaredPfS_S_l
        .type           _Z16magnitudeSquaredPfS_S_l,@function
        .size           _Z16magnitudeSquaredPfS_S_l,(.L_x_220 - _Z16magnitudeSquaredPfS_S_l)
        .other          _Z16magnitudeSquaredPfS_S_l,@"STO_CUDA_ENTRY STV_DEFAULT"
_Z16magnitudeSquaredPfS_S_l:
.text._Z16magnitudeSquaredPfS_S_l:
        /* <DEDUP_REMOVED lines=10> */
[----:B------:R-:W0:Y:S01]  /*00a0*/  LDCU.128 UR8, c[0x0][0x380] ;  /* 0x00007000ff0877ac */ /* 0x000e220008000c00 */
[C---:B------:R-:W-:Y:S01]  /*00b0*/  IMAD.SHL.U32 R6, R0.reuse, 0x4, RZ ;  /* 0x0000000400067824 */ /* 0x040fe200078e00ff */
[----:B------:R-:W-:Y:S01]  /*00c0*/  SHF.L.U64.HI R0, R0, 0x2, R3 ;  /* 0x0000000200007819 */ /* 0x000fe20000010203 */
[----:B------:R-:W1:Y:S01]  /*00d0*/  LDCU.64 UR4, c[0x0][0x358] ;  /* 0x00006b00ff0477ac */ /* 0x000e620008000a00 */
[----:B------:R-:W2:Y:S02]  /*00e0*/  LDCU.64 UR6, c[0x0][0x390] ;  /* 0x00007200ff0677ac */ /* 0x000ea40008000a00 */
[C---:B0-----:R-:W-:Y:S02]  /*00f0*/  IADD3 R4, P1, PT, R6.reuse, UR10, RZ ;  /* 0x0000000a06047c10 */ /* 0x041fe4000ff3e0ff */
[----:B------:R-:W-:Y:S02]  /*0100*/  IADD3 R2, P0, PT, R6, UR8, RZ ;  /* 0x0000000806027c10 */ /* 0x000fe4000ff1e0ff */
[----:B------:R-:W-:-:S02]  /*0110*/  IADD3.X R5, PT, PT, R0, UR11, RZ, P1, !PT ;  /* 0x0000000b00057c10 */ /* 0x000fc40008ffe4ff */
[----:B------:R-:W-:-:S03]  /*0120*/  IADD3.X R3, PT, PT, R0, UR9, RZ, P0, !PT ;  /* 0x0000000900037c10 */ /* 0x000fc600087fe4ff */
[----:B-1----:R-:W3:Y:S04]  /*0130*/  LDG.E R4, desc[UR4][R4.64] ;  /* 0x0000000404047981 */ /* 0x002ee8000c1e1900 */
[----:B------:R-:W4:Y:S01]  /*0140*/  LDG.E R2, desc[UR4][R2.64] ;  /* 0x0000000402027981 */ /* 0x000f22000c1e1900 */
[----:B--2---:R-:W-:-:S04]  /*0150*/  IADD3 R6, P0, PT, R6, UR6, RZ ;  /* 0x0000000606067c10 */ /* 0x004fc8000ff1e0ff */
[----:B------:R-:W-:Y:S01]  /*0160*/  IADD3.X R7, PT, PT, R0, UR7, RZ, P0, !PT ;  /* 0x0000000700077c10 */ /* 0x000fe200087fe4ff */
[----:B---3--:R-:W-:-:S04]  /*0170*/  FMUL R9, R4, R4 ;  /* 0x0000000404097220 */ /* 0x008fc80000400000 */
[----:B----4-:R-:W-:-:S05]  /*0180*/  FFMA R9, R2, R2, R9 ;  /* 0x0000000202097223 */ /* 0x010fca0000000009 */
[----:B------:R-:W-:Y:S01]  /*0190*/  STG.E desc[UR4][R6.64], R9 ;  /* 0x0000000906007986 */ /* 0x000fe2000c101904 */
[----:B------:R-:W-:Y:S05]  /*01a0*/  EXIT ;  /* 0x000000000000794d */ /* 0x000fea0003800000 */
.L_x_123:
        /* <DEDUP_REMOVED lines=13> */
.L_x_220:


//--------------------- .text._Z31medianOfMediansNormalisationOLDPf --------------------------
	.section	.text._Z31medianOfMediansNormalisationOLDPf,"ax",@progbits
	.align	128
        .global         _Z31medianOfMediansNormalisationOLDPf
        .type           _Z31medianOfMediansNormalisationOLDPf,@function
        .size           _Z31medianOfMediansNormalisationOLDPf,(.L_x_214 - _Z31medianOfMediansNormalisationOLDPf)
        .other          _Z31medianOfMediansNormalisationOLDPf,@"STO_CUDA_ENTRY STV_DEFAULT"
_Z31medianOfMediansNormalisationOLDPf:
.text._Z31medianOfMediansNormalisationOLDPf:
[----:B------:R-:W-:Y:S01]  /*0000*/  LDC R1, c[0x0][0x37c] ;  /* 0x0000df00ff017b82 */ /* 0x000fe20000000800 */
[----:B------:R-:W0:Y:S01]  /*0010*/  S2R R0, SR_CTAID.X ;  /* 0x0000000000007919 */ /* 0x000e220000002500 */
[----:B------:R-:W0:Y:S06]  /*0020*/  LDCU UR4, c[0x0][0x360] ;  /* 0x00006c00ff0477ac */ /* 0x000e2c0008000800 */
[----:B------:R-:W1:Y:S01]  /*0030*/  LDC.64 R4, c[0x0][0x380] ;  /* 0x0000e000ff047b82 */ /* 0x000e620000000a00 */
[----:B------:R-:W2:Y:S01]  /*0040*/  S2R R21, SR_TID.X ;  /* 0x0000000000157919 */ /* 0x000ea20000002100 */
[----:B------:R-:W3:Y:S01]  /*0050*/  LDCU.64 UR8, c[0x0][0x358] ;  /* 0x00006b00ff0877ac */ /* 0x000ee20008000a00 */
[----:B0-----:R-:W-:-:S05]  /*0060*/  IMAD R0, R0, UR4, RZ ;  /* 0x0000000400007c24 */ /* 0x001fca000f8e02ff */
[----:B--2---:R-:W-:-:S05]  /*0070*/  LEA R3, R0, R21, 0x2 ;  /* 0x0000001500037211 */ /* 0x004fca00078e10ff */
[----:B-1----:R-:W-:-:S05]  /*0080*/  IMAD.WIDE R4, R3, 0x4, R4 ;  /* 0x0000000403047825 */ /* 0x002fca00078e0204 */
[----:B---3--:R-:W2:Y:S04]  /*0090*/  LDG.E R7, desc[UR8][R4.64] ;  /* 0x0000000804077981 */ /* 0x008ea8000c1e1900 */
[----:B------:R-:W3:Y:S04]  /*00a0*/  LDG.E R9, desc[UR8][R4.64+0x1000] ;  /* 0x0010000804097981 */ /* 0x000ee8000c1e1900 */
[----:B------:R-:W4:Y:S04]  /*00b0*/  LDG.E R11, desc[UR8][R4.64+0x2000] ;  /* 0x00200008040b7981 */ /* 0x000f28000c1e1900 */
[----:B------:R-:W5:Y:S01]  /*00c0*/  LDG.E R13, desc[UR8][R4.64+0x3000] ;  /* 0x00300008040d7981 */ /* 0x000f62000c1e1900 */
[----:B------:R-:W0:Y:S01]  /*00d0*/  S2UR UR6, SR_CgaCtaId ;  /* 0x00000000000679c3 */ /* 0x000e220000008800 */
[----:B------:R-:W-:Y:S01]  /*00e0*/  UMOV UR4, 0x400 ;  /* 0x0000040000047882 */ /* 0x000fe20000000000 */
[C---:B------:R-:W-:Y:S01]  /*00f0*/  ISETP.GT.U32.AND P0, PT, R21.reuse, 0x1ff, PT ;  /* 0x000001ff1500780c */ /* 0x040fe20003f04070 */
[----:B------:R-:W-:Y:S01]  /*0100*/  UIADD3 UR5, UPT, UPT, UR4, 0x4000, URZ ;  /* 0x0000400004057890 */ /* 0x000fe2000fffe0ff */
[----:B------:R-:W-:Y:S01]  /*0110*/  BSSY.RECONVERGENT B0, `(.L_x_124) ;  /* 0x000003a000007945 */ /* 0x000fe20003800200 */
[----:B------:R-:W-:-:S02]  /*0120*/  ISETP.GT.U32.AND P1, PT, R21, 0xff, PT ;  /* 0x000000ff1500780c */ /* 0x000fc40003f24070 */
[C---:B------:R-:W-:Y:S02]  /*0130*/  ISETP.GT.U32.AND P2, PT, R21.reuse, 0x3f, PT ;  /* 0x0000003f1500780c */ /* 0x040fe40003f44070 */
[C---:B------:R-:W-:Y:S02]  /*0140*/  ISETP.GT.U32.AND P3, PT, R21.reuse, 0xf, PT ;  /* 0x0000000f1500780c */ /* 0x040fe40003f64070 */
[C---:B------:R-:W-:Y:S02]  /*0150*/  ISETP.GT.U32.AND P4, PT, R21.reuse, 0x3, PT ;  /* 0x000000031500780c */ /* 0x040fe40003f84070 */
[----:B------:R-:W-:Y:S01]  /*0160*/  ISETP.NE.AND P5, PT, R21, RZ, PT ;  /* 0x000000ff1500720c */ /* 0x000fe20003fa5270 */
[----:B0-----:R-:W-:Y:S02]  /*0170*/  ULEA UR7, UR6, UR4, 0x18 ;  /* 0x0000000406077291 */ /* 0x001fe4000f8ec0ff */
[----:B------:R-:W-:Y:S02]  /*0180*/  UIADD3 UR4, UPT, UPT, UR4, 0x8000, URZ ;  /* 0x0000800004047890 */ /* 0x000fe4000fffe0ff */
[----:B------:R-:W-:-:S02]  /*0190*/  ULEA UR5, UR6, UR5, 0x18 ;  /* 0x0000000506057291 */ /* 0x000fc4000f8ec0ff */
[----:B------:R-:W-:Y:S01]  /*01a0*/  ULEA UR4, UR6, UR4, 0x18 ;  /* 0x0000000406047291 */ /* 0x000fe2000f8ec0ff */
[----:B------:R-:W-:-:S03]  /*01b0*/  LEA R3, R21, UR7, 0x2 ;  /* 0x0000000715037c11 */ /* 0x000fc6000f8e10ff */
[C---:B------:R-:W-:Y:S02]  /*01c0*/  LEA R0, R21.reuse, UR5, 0x2 ;  /* 0x0000000515007c11 */ /* 0x040fe4000f8e10ff */
[----:B------:R-:W-:Y:S01]  /*01d0*/  LEA R2, R21, UR4, 0x2 ;  /* 0x0000000415027c11 */ /* 0x000fe2000f8e10ff */
[----:B--2---:R-:W-:Y:S04]  /*01e0*/  STS [R3], R7 ;  /* 0x0000000703007388 */ /* 0x004fe80000000800 */
[----:B---3--:R-:W-:Y:S04]  /*01f0*/  STS [R3+0x1000], R9 ;  /* 0x0010000903007388 */ /* 0x008fe80000000800 */
[----:B----4-:R-:W-:Y:S04]  /*0200*/  STS [R3+0x2000], R11 ;  /* 0x0020000b03007388 */ /* 0x010fe80000000800 */
[----:B-----5:R-:W-:Y:S04]  /*0210*/  STS [R3+0x3000], R13 ;  /* 0x0030000d03007388 */ /* 0x020fe80000000800 */
[----:B------:R-:W-:Y:S04]  /*0220*/  STS [R0], R7 ;  /* 0x0000000700007388 */ /* 0x000fe80000000800 */
[----:B------:R-:W-:Y:S04]  /*0230*/  STS [R0+0x1000], R9 ;  /* 0x0010000900007388 */ /* 0x000fe80000000800 */
[----:B------:R-:W-:Y:S04]  /*0240*/  STS [R0+0x2000], R11 ;  /* 0x0020000b00007388 */ /* 0x000fe80000000800 */
[----:B------:R-:W-:Y:S04]  /*0250*/  STS [R0+0x3000], R13 ;  /* 0x0030000d00007388 */ /* 0x000fe80000000800 */
[----:B------:R-:W-:Y:S04]  /*0260*/  STS [R2], R7 ;  /* 0x0000000702007388 */ /* 0x000fe80000000800 */
[----:B------:R-:W-:Y:S04]  /*0270*/  STS [R2+0x1000], R9 ;  /* 0x0010000902007388 */ /* 0x000fe80000000800 */
[----:B------:R-:W-:Y:S04]  /*0280*/  STS [R2+0x2000], R11 ;  /* 0x0020000b02007388 */ /* 0x000fe80000000800 */
[----:B------:R-:W-:Y:S01]  /*0290*/  STS [R2+0x3000], R13 ;  /* 0x0030000d02007388 */ /* 0x000fe20000000800 */
[----:B------:R-:W-:Y:S06]  /*02a0*/  BAR.SYNC.DEFER_BLOCKING 0x0 ;  /* 0x0000000000007b1d */ /* 0x000fec0000010000 */
[----:B------:R-:W-:Y:S04]  /*02b0*/  LDS R6, [R3] ;  /* 0x0000000003067984 */ /* 0x000fe80000000800 */
[----:B------:R-:W0:Y:S04]  /*02c0*/  LDS R15, [R3+0x1000] ;  /* 0x00100000030f7984 */ /* 0x000e280000000800 */
[----:B------:R-:W1:Y:S04]  /*02d0*/  LDS R8, [R3+0x2000] ;  /* 0x0020000003087984 */ /* 0x000e680000000800 */
[----:B------:R-:W2:Y:S01]  /*02e0*/  LDS R10, [R3+0x3000] ;  /* 0x00300000030a7984 */ /* 0x000ea20000000800 */
[C---:B0-----:R-:W-:Y:S01]  /*02f0*/  FADD R19, R6.reuse, R15 ;  /* 0x0000000f06137221 */ /* 0x041fe20000000000 */
[----:B-1----:R-:W-:-:S03]  /*0300*/  FMNMX3 R17, R6, R15, R8, PT ;  /* 0x0000000f06117276 */ /* 0x002fc60003800008 */
[----:B------:R-:W-:Y:S01]  /*0310*/  FADD R19, R8, R19 ;  /* 0x0000001308137221 */ /* 0x000fe20000000000 */
[----:B------:R-:W-:Y:S02]  /*0320*/  FMNMX3 R15, R6, R15, R8, !PT ;  /* 0x0000000f060f7276 */ /* 0x000fe40007800008 */
[C---:B--2---:R-:W-:Y:S01]  /*0330*/  FMNMX R17, R10.reuse, R17, PT ;  /* 0x000000110a117209 */ /* 0x044fe20003800000 */
[C---:B------:R-:W-:Y:S01]  /*0340*/  FADD R6, R10.reuse, R19 ;  /* 0x000000130a067221 */ /* 0x040fe20000000000 */
[----:B------:R-:W-:-:S03]  /*0350*/  FMNMX R15, R10, R15, !PT ;  /* 0x0000000f0a0f7209 */ /* 0x000fc60007800000 */
[----:B------:R-:W-:-:S04]  /*0360*/  FADD R6, -R17, R6 ;  /* 0x0000000611067221 */ /* 0x000fc80000000100 */
[----:B------:R-:W-:-:S04]  /*0370*/  FADD R6, -R15, R6 ;  /* 0x000000060f067221 */ /* 0x000fc80000000100 */
[----:B------:R-:W-:-:S05]  /*0380*/  FMUL R6, R6, 0.5 ;  /* 0x3f00000006067820 */ /* 0x000fca0000400000 */
[----:B------:R0:W-:Y:S01]  /*0390*/  STS [R3], R6 ;  /* 0x0000000603007388 */ /* 0x0001e20000000800 */
[----:B------:R-:W-:Y:S06]  /*03a0*/  BAR.SYNC.DEFER_BLOCKING 0x0 ;  /* 0x0000000000007b1d */ /* 0x000fec0000010000 */
[----:B------:R-:W-:Y:S05]  /*03b0*/  @P0 BRA `(.L_x_125) ;  /* 0x00000000003c0947 */ /* 0x000fea0003800000 */
[----:B0-----:R-:W-:Y:S04]  /*03c0*/  LDS R6, [R3] ;  /* 0x0000000003067984 */ /* 0x001fe80000000800 */
        /* <DEDUP_REMOVED lines=13> */
[----:B------:R1:W-:Y:S02]  /*04a0*/  STS [R3], R6 ;  /* 0x0000000603007388 */ /* 0x0003e40000000800 */
.L_x_125:
[----:B------:R-:W-:Y:S05]  /*04b0*/  BSYNC.RECONVERGENT B0 ;  /* 0x0000000000007941 */ /* 0x000fea0003800200 */
.L_x_124:
[----:B------:R-:W-:Y:S06]  /*04c0*/  BAR.SYNC.DEFER_BLOCKING 0x0 ;  /* 0x0000000000007b1d */ /* 0x000fec0000010000 */
[----:B------:R-:W-:Y:S04]  /*04d0*/  BSSY.RECONVERGENT B0, `(.L_x_126) ;  /* 0x0000011000007945 */ /* 0x000fe80003800200 */
[----:B------:R-:W-:Y:S05]  /*04e0*/  @P1 BRA `(.L_x_127) ;  /* 0x00000000003c1947 */ /* 0x000fea0003800000 */
[----:B01----:R-:W-:Y:S04]  /*04f0*/  LDS R6, [R3] ;  /* 0x0000000003067984 */ /* 0x003fe80000000800 */
        /* <DEDUP_REMOVED lines=14> */
.L_x_127:
[----:B------:R-:W-:Y:S05]  /*05e0*/  BSYNC.RECONVERGENT B0 ;  /* 0x0000000000007941 */ /* 0x000fea0003800200 */
.L_x_126:
[----:B------:R-:W-:Y:S06]  /*05f0*/  BAR.SYNC.DEFER_BLOCKING 0x0 ;  /* 0x0000000000007b1d */ /* 0x000fec0000010000 */
[----:B------:R-:W-:Y:S04]  /*0600*/  BSSY.RECONVERGENT B0, `(.L_x_128) ;  /* 0x0000011000007945 */ /* 0x000fe80003800200 */
[----:B------:R-:W-:Y:S05]  /*0610*/  @P2 BRA `(.L_x_129) ;  /* 0x00000000003c2947 */ /* 0x000fea0003800000 */
[----:B012---:R-:W-:Y:S04]  /*0620*/  LDS R6, [R3] ;  /* 0x0000000003067984 */ /* 0x007fe80000000800 */
        /* <DEDUP_REMOVED lines=14> */
.L_x_129:
[----:B------:R-:W-:Y:S05]  /*0710*/  BSYNC.RECONVERGENT B0 ;  /* 0x0000000000007941 */ /* 0x000fea0003800200 */
.L_x_128:
[----:B------:R-:W-:Y:S06]  /*0720*/  BAR.SYNC.DEFER_BLOCKING 0x0 ;  /* 0x0000000000007b1d */ /* 0x000fec0000010000 */
[----:B------:R-:W-:Y:S04]  /*0730*/  BSSY.RECONVERGENT B0, `(.L_x_130) ;  /* 0x0000011000007945 */ /* 0x000fe80003800200 */
[----:B------:R-:W-:Y:S05]  /*0740*/  @P3 BRA `(.L_x_131) ;  /* 0x00000000003c3947 */ /* 0x000fea0003800000 */
[----:B0123--:R-:W-:Y:S04]  /*0750*/  LDS R6, [R3] ;  /* 0x0000000003067984 */ /* 0x00ffe80000000800 */
        /* <DEDUP_REMOVED lines=14> */
.L_x_131:
[----:B------:R-:W-:Y:S05]  /*0840*/  BSYNC.RECONVERGENT B0 ;  /* 0x0000000000007941 */ /* 0x000fea0003800200 */
.L_x_130:
[----:B------:R-:W-:Y:S06]  /*0850*/  BAR.SYNC.DEFER_BLOCKING 0x0 ;  /* 0x0000000000007b1d */ /* 0x000fec0000010000 */
[----:B------:R-:W-:Y:S04]  /*0860*/  BSSY.RECONVERGENT B0, `(.L_x_132) ;  /* 0x0000011000007945 */ /* 0x000fe80003800200 */
[----:B------:R-:W-:Y:S05]  /*0870*/  @P4 BRA `(.L_x_133) ;  /* 0x00000000003c4947 */ /* 0x000fea0003800000 */
[----:B01234-:R-:W-:Y:S04]  /*0880*/  LDS R6, [R3] ;  /* 0x0000000003067984 */ /* 0x01ffe80000000800 */
        /* <DEDUP_REMOVED lines=14> */
.L_x_133:
[----:B------:R-:W-:Y:S05]  /*0970*/  BSYNC.RECONVERGENT B0 ;  /* 0x0000000000007941 */ /* 0x000fea0003800200 */
.L_x_132:
[----:B------:R-:W-:Y:S06]  /*0980*/  BAR.SYNC.DEFER_BLOCKING 0x0 ;  /* 0x0000000000007b1d */ /* 0x000fec0000010000 */
[----:B------:R-:W-:Y:S04]  /*0990*/  BSSY.RECONVERGENT B0, `(.L_x_134) ;  /* 0x000000e000007945 */ /* 0x000fe80003800200 */
[----:B------:R-:W-:Y:S05]  /*09a0*/  @P5 BRA `(.L_x_135) ;  /* 0x0000000000305947 */ /* 0x000fea0003800000 */
[----:B------:R-:W0:Y:S02]  /*09b0*/  LDS.128 R8, [UR7] ;  /* 0x00000007ff087984 */ /* 0x000e240008000c00 */
[C---:B01234-:R-:W-:Y:S01]  /*09c0*/  FADD R3, R8.reuse, R9 ;  /* 0x0000000908037221 */ /* 0x05ffe20000000000 */
[CCC-:B------:R-:W-:Y:S02]  /*09d0*/  FMNMX3 R6, R8.reuse, R9.reuse, R10.reuse, PT ;  /* 0x0000000908067276 */ /* 0x1c0fe4000380000a */
[--C-:B------:R-:W-:Y:S01]  /*09e0*/  FMNMX3 R8, R8, R9, R10.reuse, !PT ;  /* 0x0000000908087276 */ /* 0x100fe2000780000a */
[----:B------:R-:W-:Y:S01]  /*09f0*/  FADD R12, R3, R10 ;  /* 0x0000000a030c7221 */ /* 0x000fe20000000000 */
[-C--:B------:R-:W-:Y:S02]  /*0a00*/  FMNMX R6, R6, R11.reuse, PT ;  /* 0x0000000b06067209 */ /* 0x080fe40003800000 */
[----:B------:R-:W-:Y:S01]  /*0a10*/  FMNMX R8, R8, R11, !PT ;  /* 0x0000000b08087209 */ /* 0x000fe20007800000 */
[----:B------:R-:W-:-:S04]  /*0a20*/  FADD R3, R12, R11 ;  /* 0x0000000b0c037221 */ /* 0x000fc80000000000 */
[----:B------:R-:W-:-:S04]  /*0a30*/  FADD R3, -R6, R3 ;  /* 0x0000000306037221 */ /* 0x000fc80000000100 */
[----:B------:R-:W-:-:S04]  /*0a40*/  FADD R3, -R8, R3 ;  /* 0x0000000308037221 */ /* 0x000fc80000000100 */
[----:B------:R-:W-:-:S05]  /*0a50*/  FMUL R3, R3, 0.5 ;  /* 0x3f00000003037820 */ /* 0x000fca0000400000 */
[----:B------:R0:W-:Y:S02]  /*0a60*/  STS [UR7], R3 ;  /* 0x00000003ff007988 */ /* 0x0001e40008000807 */
.L_x_135:
[----:B------:R-:W-:Y:S05]  /*0a70*/  BSYNC.RECONVERGENT B0 ;  /* 0x0000000000007941 */ /* 0x000fea0003800200 */
.L_x_134:
[----:B------:R-:W-:Y:S06]  /*0a80*/  BAR.SYNC.DEFER_BLOCKING 0x0 ;  /* 0x0000000000007b1d */ /* 0x000fec0000010000 */
[----:B------:R-:W-:Y:S01]  /*0a90*/  BSSY.RECONVERGENT B0, `(.L_x_136) ;  /* 0x0000034000007945 */ /* 0x000fe20003800200 */
[----:B01234-:R-:W-:Y:S01]  /*0aa0*/  LDS R6, [UR7] ;  /* 0x00000007ff067984 */ /* 0x01ffe20008000800 */
[----:B------:R-:W-:Y:S06]  /*0ab0*/  BAR.SYNC.DEFER_BLOCKING 0x0 ;  /* 0x0000000000007b1d */ /* 0x000fec0000010000 */
[----:B------:R-:W0:Y:S04]  /*0ac0*/  LDS R3, [R0] ;  /* 0x0000000000037984 */ /* 0x000e280000000800 */
[----:B------:R-:W1:Y:S04]  /*0ad0*/  LDS R7, [R0+0x1000] ;  /* 0x0010000000077984 */ /* 0x000e680000000800 */
[----:B------:R-:W2:Y:S04]  /*0ae0*/  LDS R9, [R0+0x2000] ;  /* 0x0020000000097984 */ /* 0x000ea80000000800 */
[----:B------:R-:W3:Y:S01]  /*0af0*/  LDS R11, [R0+0x3000] ;  /* 0x00300000000b7984 */ /* 0x000ee20000000800 */
[C---:B0-----:R-:W-:Y:S01]  /*0b00*/  FADD R3, -R6.reuse, R3 ;  /* 0x0000000306037221 */ /* 0x041fe20000000100 */
[----:B-1----:R-:W-:-:S03]  /*0b10*/  FADD R7, -R6, R7 ;  /* 0x0000000706077221 */ /* 0x002fc60000000100 */
[----:B------:R-:W-:Y:S01]  /*0b20*/  FADD R13, |R3|, -RZ ;  /* 0x800000ff030d7221 */ /* 0x000fe20000000200 */
[----:B--2---:R-:W-:Y:S01]  /*0b30*/  FADD R9, -R6, R9 ;  /* 0x0000000906097221 */ /* 0x004fe20000000100 */
[----:B------:R-:W-:-:S03]  /*0b40*/  FADD R15, |R7|, -RZ ;  /* 0x800000ff070f7221 */ /* 0x000fc60000000200 */
[----:B------:R-:W-:Y:S01]  /*0b50*/  STS [R0], R13 ;  /* 0x0000000d00007388 */ /* 0x000fe20000000800 */
[----:B---3--:R-:W-:Y:S01]  /*0b60*/  FADD R11, -R6, R11 ;  /* 0x0000000b060b7221 */ /* 0x008fe20000000100 */
[----:B------:R-:W-:Y:S02]  /*0b70*/  FADD R17, |R9|, -RZ ;  /* 0x800000ff09117221 */ /* 0x000fe40000000200 */
[----:B------:R-:W-:Y:S01]  /*0b80*/  STS [R0+0x1000], R15 ;  /* 0x0010000f00007388 */ /* 0x000fe20000000800 */
[----:B------:R-:W-:-:S03]  /*0b90*/  FADD R11, |R11|, -RZ ;  /* 0x800000ff0b0b7221 */ /* 0x000fc60000000200 */
        /* <DEDUP_REMOVED lines=35> */
.L_x_137:
[----:B------:R-:W-:Y:S05]  /*0dd0*/  BSYNC.RECONVERGENT B0 ;  /* 0x0000000000007941 */ /* 0x000fea0003800200 */
.L_x_136:
        /* <DEDUP_REMOVED lines=18> */
.L_x_139:
[----:B------:R-:W-:Y:S05]  /*0f00*/  BSYNC.RECONVERGENT B0 ;  /* 0x0000000000007941 */ /* 0x000fea0003800200 */
.L_x_138:
        /* <DEDUP_REMOVED lines=18> */
.L_x_141:
[----:B------:R-:W-:Y:S05]  /*1030*/  BSYNC.RECONVERGENT B0 ;  /* 0x0000000000007941 */ /* 0x000fea0003800200 */
.L_x_140:
        /* <DEDUP_REMOVED lines=18> */
.L_x_143:
[----:B------:R-:W-:Y:S05]  /*1160*/  BSYNC.RECONVERGENT B0 ;  /* 0x0000000000007941 */ /* 0x000fea0003800200 */
.L_x_142:
        /* <DEDUP_REMOVED lines=18> */
.L_x_145:
[----:B------:R-:W-:Y:S05]  /*1290*/  BSYNC.RECONVERGENT B0 ;  /* 0x0000000000007941 */ /* 0x000fea0003800200 */
.L_x_144:
[----:B------:R-:W-:Y:S06]  /*12a0*/  BAR.SYNC.DEFER_BLOCKING 0x0 ;  /* 0x0000000000007b1d */ /* 0x000fec0000010000 */
[----:B------:R-:W-:Y:S04]  /*12b0*/  BSSY.RECONVERGENT B0, `(.L_x_146) ;  /* 0x0000013000007945 */ /* 0x000fe80003800200 */
[----:B------:R-:W-:Y:S05]  /*12c0*/  @P5 BRA `(.L_x_147) ;  /* 0x0000000000445947 */ /* 0x000fea0003800000 */
[----:B------:R-:W0:Y:S01]  /*12d0*/  LDS.128 R8, [UR7+0x4000] ;  /* 0x00400007ff087984 */ /* 0x000e220008000c00 */
[----:B------:R-:W-:Y:S01]  /*12e0*/  UMOV UR4, 0xc710cb29 ;  /* 0xc710cb2900047882 */ /* 0x000fe20000000000 */
[----:B------:R-:W-:Y:S01]  /*12f0*/  UMOV UR5, 0x3ff7b8ba ;  /* 0x3ff7b8ba00057882 */ /* 0x000fe20000000000 */
        /* <DEDUP_REMOVED lines=9> */
[----:B------:R-:W0:Y:S02]  /*1390*/  F2F.F64.F32 R8, R3 ;  /* 0x0000000300087310 */ /* 0x000e240000201800 */
[----:B0-----:R-:W-:-:S08]  /*13a0*/  DMUL R8, R8, 0.5 ;  /* 0x3fe0000008087828 */ /* 0x001fd00000000000 */
[----:B------:R-:W-:-:S10]  /*13b0*/  DMUL R8, R8, UR4 ;  /* 0x0000000408087c28 */ /* 0x000fd40008000000 */
[----:B------:R-:W0:Y:S02]  /*13c0*/  F2F.F32.F64 R8, R8 ;  /* 0x0000000800087310 */ /* 0x000e240000301000 */
[----:B0-----:R0:W-:Y:S02]  /*13d0*/  STS [UR7+0x4000], R8 ;  /* 0x00400008ff007988 */ /* 0x0011e40008000807 */
.L_x_147:
[----:B------:R-:W-:Y:S05]  /*13e0*/  BSYNC.RECONVERGENT B0 ;  /* 0x0000000000007941 */ /* 0x000fea0003800200 */
.L_x_146:
[----:B------:R-:W-:Y:S06]  /*13f0*/  BAR.SYNC.DEFER_BLOCKING 0x0 ;  /* 0x0000000000007b1d */ /* 0x000fec0000010000 */
[----:B------:R-:W-:Y:S01]  /*1400*/  BSSY.RECONVERGENT B0, `(.L_x_148) ;  /* 0x000000f000007945 */ /* 0x000fe20003800200 */
[----:B01234-:R-:W0:Y:S01]  /*1410*/  LDS R3, [UR7+0x4000] ;  /* 0x00400007ff037984 */ /* 0x01fe220008000800 */
[----:B------:R-:W-:Y:S06]  /*1420*/  BAR.SYNC.DEFER_BLOCKING 0x0 ;  /* 0x0000000000007b1d */ /* 0x000fec0000010000 */
[----:B------:R-:W1:Y:S01]  /*1430*/  LDS R7, [R2] ;  /* 0x0000000002077984 */ /* 0x000e620000000800 */
[----:B0-----:R-:W0:Y:S02]  /*1440*/  MUFU.RCP R8, R3 ;  /* 0x0000000300087308 */ /* 0x001e240000001000 */
[----:B0-----:R-:W-:-:S04]  /*1450*/  FFMA R9, -R3, R8, 1 ;  /* 0x3f80000003097423 */ /* 0x001fc80000000108 */
[----:B------:R-:W-:Y:S01]  /*1460*/  FFMA R9, R8, R9, R8 ;  /* 0x0000000908097223 */ /* 0x000fe20000000008 */
[----:B-1----:R-:W-:-:S04]  /*1470*/  FADD R0, -R6, R7 ;  /* 0x0000000706007221 */ /* 0x002fc80000000100 */
[----:B------:R-:W0:Y:S01]  /*1480*/  FCHK P0, R0, R3 ;  /* 0x0000000300007302 */ /* 0x000e220000000000 */
[----:B------:R-:W-:-:S04]  /*1490*/  FFMA R8, R0, R9, RZ ;  /* 0x0000000900087223 */ /* 0x000fc800000000ff */
[----:B------:R-:W-:-:S04]  /*14a0*/  FFMA R7, -R3, R8, R0 ;  /* 0x0000000803077223 */ /* 0x000fc80000000100 */
[----:B------:R-:W-:Y:S01]  /*14b0*/  FFMA R7, R9, R7, R8 ;  /* 0x0000000709077223 */ /* 0x000fe20000000008 */
[----:B0-----:R-:W-:Y:S06]  /*14c0*/  @!P0 BRA `(.L_x_149) ;  /* 0x0000000000088947 */ /* 0x001fec0003800000 */
[----:B------:R-:W-:-:S07]  /*14d0*/  MOV R8, 0x14f0 ;  /* 0x000014f000087802 */ /* 0x000fce0000000f00 */
[----:B------:R-:W-:Y:S05]  /*14e0*/  CALL.REL.NOINC `($__internal_1_$__cuda_sm3x_div_rn_noftz_f32_slowpath) ;  /* 0x0000000000f87944 */ /* 0x000fea0003c00000 */
.L_x_149:
[----:B------:R-:W-:Y:S05]  /*14f0*/  BSYNC.RECONVERGENT B0 ;  /* 0x0000000000007941 */ /* 0x000fea0003800200 */
.L_x_148:
[----:B------:R-:W0:Y:S01]  /*1500*/  LDS R9, [R2+0x1000] ;  /* 0x0010000002097984 */ /* 0x000e220000000800 */
[----:B------:R-:W1:Y:S01]  /*1510*/  MUFU.RCP R0, R3 ;  /* 0x0000000300007308 */ /* 0x000e620000001000 */
[----:B------:R-:W-:Y:S02]  /*1520*/  BSSY.RECONVERGENT B0, `(.L_x_150) ;  /* 0x000000e000007945 */ /* 0x000fe40003800200 */
[----:B------:R2:W-:Y:S01]  /*1530*/  STS [R2], R7 ;  /* 0x0000000702007388 */ /* 0x0005e20000000800 */
[----:B-1----:R-:W-:-:S04]  /*1540*/  FFMA R11, -R3, R0, 1 ;  /* 0x3f800000030b7423 */ /* 0x002fc80000000100 */
[----:B------:R-:W-:Y:S01]  /*1550*/  FFMA R0, R0, R11, R0 ;  /* 0x0000000b00007223 */ /* 0x000fe20000000000 */
[----:B0-----:R-:W-:-:S04]  /*1560*/  FADD R8, -R6, R9 ;  /* 0x0000000906087221 */ /* 0x001fc80000000100 */
[----:B------:R-:W0:Y:S01]  /*1570*/  FCHK P0, R8, R3 ;  /* 0x0000000308007302 */ /* 0x000e220000000000 */
[----:B------:R-:W-:-:S04]  /*1580*/  FFMA R9, R0, R8, RZ ;  /* 0x0000000800097223 */ /* 0x000fc800000000ff */
[----:B------:R-:W-:-:S04]  /*1590*/  FFMA R10, -R3, R9, R8 ;  /* 0x00000009030a7223 */ /* 0x000fc80000000108 */
[----:B------:R-:W-:Y:S01]  /*15a0*/  FFMA R9, R0, R10, R9 ;  /* 0x0000000a00097223 */ /* 0x000fe20000000009 */
[----:B0-2---:R-:W-:Y:S06]  /*15b0*/  @!P0 BRA `(.L_x_151) ;  /* 0x0000000000108947 */ /* 0x005fec0003800000 */
[----:B------:R-:W-:Y:S02]  /*15c0*/  MOV R0, R8 ;  /* 0x0000000800007202 */ /* 0x000fe40000000f00 */
[----:B------:R-:W-:-:S07]  /*15d0*/  MOV R8, 0x15f0 ;  /* 0x000015f000087802 */ /* 0x000fce0000000f00 */
[----:B------:R-:W-:Y:S05]  /*15e0*/  CALL.REL.NOINC `($__internal_1_$__cuda_sm3x_div_rn_noftz_f32_slowpath) ;  /* 0x0000000000b87944 */ /* 0x000fea0003c00000 */
[----:B------:R-:W-:-:S07]  /*15f0*/  MOV R9, R7 ;  /* 0x0000000700097202 */ /* 0x000fce0000000f00 */
.L_x_151:
[----:B------:R-:W-:Y:S05]  /*1600*/  BSYNC.RECONVERGENT B0 ;  /* 0x0000000000007941 */ /* 0x000fea0003800200 */
.L_x_150:
[----:B------:R-:W0:Y:S01]  /*1610*/  LDS R7, [R2+0x2000] ;  /* 0x0020000002077984 */ /* 0x000e220000000800 */
[----:B------:R-:W1:Y:S01]  /*1620*/  MUFU.RCP R0, R3 ;  /* 0x0000000300007308 */ /* 0x000e620000001000 */
[----:B------:R-:W-:Y:S02]  /*1630*/  BSSY.RECONVERGENT B0, `(.L_x_152) ;  /* 0x000000d000007945 */ /* 0x000fe40003800200 */
[----:B------:R2:W-:Y:S01]  /*1640*/  STS [R2+0x1000], R9 ;  /* 0x0010000902007388 */ /* 0x0005e20000000800 */
        /* <DEDUP_REMOVED lines=11> */
.L_x_153:
[----:B------:R-:W-:Y:S05]  /*1700*/  BSYNC.RECONVERGENT B0 ;  /* 0x0000000000007941 */ /* 0x000fea0003800200 */
.L_x_152:
        /* <DEDUP_REMOVED lines=15> */
[----:B------:R-:W-:-:S07]  /*1800*/  IMAD.MOV.U32 R9, RZ, RZ, R7 ;  /* 0x000000ffff097224 */ /* 0x000fce00078e0007 */
.L_x_155:
[----:B------:R-:W-:Y:S05]  /*1810*/  BSYNC.RECONVERGENT B0 ;  /* 0x0000000000007941 */ /* 0x000fea0003800200 */
.L_x_154:
[----:B------:R-:W-:Y:S01]  /*1820*/  STS [R2+0x3000], R9 ;  /* 0x0030000902007388 */ /* 0x000fe20000000800 */
[----:B------:R-:W-:Y:S06]  /*1830*/  BAR.SYNC.DEFER_BLOCKING 0x0 ;  /* 0x0000000000007b1d */ /* 0x000fec0000010000 */
[----:B------:R-:W0:Y:S04]  /*1840*/  LDS R3, [R2] ;  /* 0x0000000002037984 */ /* 0x000e280000000800 */
[----:B------:R-:W1:Y:S04]  /*1850*/  LDS R7, [R2+0x1000] ;  /* 0x0010000002077984 */ /* 0x000e680000000800 */
[----:B------:R-:W2:Y:S04]  /*1860*/  LDS R11, [R2+0x2000] ;  /* 0x00200000020b7984 */ /* 0x000ea80000000800 */
[----:B------:R-:W3:Y:S04]  /*1870*/  LDS R13, [R2+0x3000] ;  /* 0x00300000020d7984 */ /* 0x000ee80000000800 */
[----:B0-----:R-:W-:Y:S04]  /*1880*/  STG.E desc[UR8][R4.64], R3 ;  /* 0x0000000304007986 */ /* 0x001fe8000c101908 */
[----:B-1----:R-:W-:Y:S04]  /*1890*/  STG.E desc[UR8][R4.64+0x1000], R7 ;  /* 0x0010000704007986 */ /* 0x002fe8000c101908 */
[----:B--2---:R-:W-:Y:S04]  /*18a0*/  STG.E desc[UR8][R4.64+0x2000], R11 ;  /* 0x0020000b04007986 */ /* 0x004fe8000c101908 */
[----:B---3--:R-:W-:Y:S01]  /*18b0*/  STG.E desc[UR8][R4.64+0x3000], R13 ;  /* 0x0030000d04007986 */ /* 0x008fe2000c101908 */
[----:B------:R-:W-:Y:S05]  /*18c0*/  EXIT ;  /* 0x000000000000794d */ /* 0x000fea0003800000 */
        .weak           $__internal_1_$__cuda_sm3x_div_rn_noftz_f32_slowpath
        .type           $__internal_1_$__cuda_sm3x_div_rn_noftz_f32_slowpath,@function
        .size           $__internal_1_$__cuda_sm3x_div_rn_noftz_f32_slowpath,(.L_x_214 - $__internal_1_$__cuda_sm3x_div_rn_noftz_f32_slowpath)
$__internal_1_$__cuda_sm3x_div_rn_noftz_f32_slowpath:
[----:B------:R-:W-:Y:S01]  /*18d0*/  SHF.R.U32.HI R9, RZ, 0x17, R3 ;  /* 0x00000017ff097819 */ /* 0x000fe20000011603 */
[----:B------:R-:W-:Y:S01]  /*18e0*/  BSSY.RECONVERGENT B1, `(.L_x_156) ;  /* 0x0000063000017945 */ /* 0x000fe20003800200 */
[----:B------:R-:W-:Y:S02]  /*18f0*/  SHF.R.U32.HI R7, RZ, 0x17, R0 ;  /* 0x00000017ff077819 */ /* 0x000fe40000011600 */
[----:B------:R-:W-:Y:S02]  /*1900*/  LOP3.LUT R14, R9, 0xff, RZ, 0xc0, !PT ;  /* 0x000000ff090e7812 */ /* 0x000fe400078ec0ff */
[----:B------:R-:W-:Y:S02]  /*1910*/  LOP3.LUT R12, R7, 0xff, RZ, 0xc0, !PT ;  /* 0x000000ff070c7812 */ /* 0x000fe400078ec0ff */
[----:B------:R-:W-:Y:S02]  /*1920*/  IADD3 R11, PT, PT, R14, -0x1, RZ ;  /* 0xffffffff0e0b7810 */ /* 0x000fe40007ffe0ff */
[----:B------:R-:W-:-:S02]  /*1930*/  IADD3 R10, PT, PT, R12, -0x1, RZ ;  /* 0xffffffff0c0a7810 */ /* 0x000fc40007ffe0ff */
[----:B------:R-:W-:Y:S02]  /*1940*/  ISETP.GT.U32.AND P0, PT, R11, 0xfd, PT ;  /* 0x000000fd0b00780c */ /* 0x000fe40003f04070 */
[----:B------:R-:W-:Y:S02]  /*1950*/  MOV R9, R3 ;  /* 0x0000000300097202 */ /* 0x000fe40000000f00 */
[----:B------:R-:W-:-:S13]  /*1960*/  ISETP.GT.U32.OR P0, PT, R10, 0xfd, P0 ;  /* 0x000000fd0a00780c */ /* 0x000fda0000704470 */
[----:B------:R-:W-:Y:S01]  /*1970*/  @!P0 IMAD.MOV.U32 R7, RZ, RZ, RZ ;  /* 0x000000ffff078224 */ /* 0x000fe200078e00ff */
[----:B------:R-:W-:Y:S06]  /*1980*/  @!P0 BRA `(.L_x_157) ;  /* 0x00000000005c8947 */ /* 0x000fec0003800000 */
[----:B------:R-:W-:Y:S02]  /*1990*/  FSETP.GTU.FTZ.AND P0, PT, |R0|, +INF , PT ;  /* 0x7f8000000000780b */ /* 0x000fe40003f1c200 */
[----:B------:R-:W-:-:S04]  /*19a0*/  FSETP.GTU.FTZ.AND P1, PT, |R3|, +INF , PT ;  /* 0x7f8000000300780b */ /* 0x000fc80003f3c200 */
[----:B------:R-:W-:-:S13]  /*19b0*/  PLOP3.LUT P0, PT, P0, P1, PT, 0xf8, 0x8f ;  /* 0x00000000008f781c */ /* 0x000fda0000703f70 */
[----:B------:R-:W-:Y:S05]  /*19c0*/  @P0 BRA `(.L_x_158) ;  /* 0x00000004004c0947 */ /* 0x000fea0003800000 */
[----:B------:R-:W-:-:S13]  /*19d0*/  LOP3.LUT P0, RZ, R9, 0x7fffffff, R0, 0xc8, !PT ;  /* 0x7fffffff09ff7812 */ /* 0x000fda000780c800 */
[----:B------:R-:W-:Y:S05]  /*19e0*/  @!P0 BRA `(.L_x_159) ;  /* 0x00000004003c8947 */ /* 0x000fea0003800000 */
[C---:B------:R-:W-:Y:S02]  /*19f0*/  FSETP.NEU.FTZ.AND P0, PT, |R0|.reuse, +INF , PT ;  /* 0x7f8000000000780b */ /* 0x040fe40003f1d200 */
[----:B------:R-:W-:Y:S02]  /*1a00*/  FSETP.NEU.FTZ.AND P2, PT, |R3|, +INF , PT ;  /* 0x7f8000000300780b */ /* 0x000fe40003f5d200 */
[----:B------:R-:W-:-:S11]  /*1a10*/  FSETP.NEU.FTZ.AND P1, PT, |R0|, +INF , PT ;  /* 0x7f8000000000780b */ /* 0x000fd60003f3d200 */
[----:B------:R-:W-:Y:S05]  /*1a20*/  @!P2 BRA !P0, `(.L_x_159) ;  /* 0x00000004002ca947 */ /* 0x000fea0004000000 */
[----:B------:R-:W-:-:S04]  /*1a30*/  LOP3.LUT P0, RZ, R0, 0x7fffffff, RZ, 0xc0, !PT ;  /* 0x7fffffff00ff7812 */ /* 0x000fc8000780c0ff */
[----:B------:R-:W-:-:S13]  /*1a40*/  PLOP3.LUT P0, PT, P2, P0, PT, 0x2f, 0xf2 ;  /* 0x0000000000f2781c */ /* 0x000fda0001700577 */
[----:B------:R-:W-:Y:S05]  /*1a50*/  @P0 BRA `(.L_x_160) ;  /* 0x0000000400180947 */ /* 0x000fea0003800000 */
[----:B------:R-:W-:-:S04]  /*1a60*/  LOP3.LUT P0, RZ, R9, 0x7fffffff, RZ, 0xc0, !PT ;  /* 0x7fffffff09ff7812 */ /* 0x000fc8000780c0ff */
[----:B------:R-:W-:-:S13]  /*1a70*/  PLOP3.LUT P0, PT, P1, P0, PT, 0x2f, 0xf2 ;  /* 0x0000000000f2781c */ /* 0x000fda0000f00577 */
[----:B------:R-:W-:Y:S05]  /*1a80*/  @P0 BRA `(.L_x_161) ;  /* 0x0000000400000947 */ /* 0x000fea0003800000 */
[----:B------:R-:W-:Y:S02]  /*1a90*/  ISETP.GE.AND P0, PT, R10, RZ, PT ;  /* 0x000000ff0a00720c */ /* 0x000fe40003f06270 */
[----:B------:R-:W-:-:S11]  /*1aa0*/  ISETP.GE.AND P1, PT, R11, RZ, PT ;  /* 0x000000ff0b00720c */ /* 0x000fd60003f26270 */
[----:B------:R-:W-:Y:S01]  /*1ab0*/  @P0 MOV R7, RZ ;  /* 0x000000ff00070202 */ /* 0x000fe20000000f00 */
[----:B------:R-:W-:Y:S01]  /*1ac0*/  @!P0 FFMA R0, R0, 1.84467440737095516160e+19, RZ ;  /* 0x5f80000000008823 */ /* 0x000fe200000000ff */
[----:B------:R-:W-:Y:S01]  /*1ad0*/  @!P0 MOV R7, 0xffffffc0 ;  /* 0xffffffc000078802 */ /* 0x000fe20000000f00 */
[----:B------:R-:W-:-:S03]  /*1ae0*/  @!P1 FFMA R9, R3, 1.84467440737095516160e+19, RZ ;  /* 0x5f80000003099823 */ /* 0x000fc600000000ff */
[----:B------:R-:W-:-:S07]  /*1af0*/  @!P1 IADD3 R7, PT, PT, R7, 0x40, RZ ;  /* 0x0000004007079810 */ /* 0x000fce0007ffe0ff */
.L_x_157:
[----:B------:R-:W-:Y:S01]  /*1b00*/  LEA R10, R14, 0xc0800000, 0x17 ;  /* 0xc08000000e0a7811 */ /* 0x000fe200078eb8ff */
[----:B------:R-:W-:Y:S03]  /*1b10*/  BSSY.RECONVERGENT B2, `(.L_x_162) ;  /* 0x0000036000027945 */ /* 0x000fe60003800200 */
[----:B------:R-:W-:Y:S01]  /*1b20*/  IADD3 R10, PT, PT, -R10, R9, RZ ;  /* 0x000000090a0a7210 */ /* 0x000fe20007ffe1ff */
[----:B------:R-:W-:-:S03]  /*1b30*/  VIADD R9, R12, 0xffffff81 ;  /* 0xffffff810c097836 */ /* 0x000fc60000000000 */
[----:B------:R0:W1:Y:S01]  /*1b40*/  MUFU.RCP R11, R10 ;  /* 0x0000000a000b7308 */ /* 0x0000620000001000 */
[----:B------:R-:W-:Y:S01]  /*1b50*/  FADD.FTZ R13, -R10, -RZ ;  /* 0x800000ff0a0d7221 */ /* 0x000fe20000010100 */
[C---:B------:R-:W-:Y:S01]  /*1b60*/  IMAD R0, R9.reuse, -0x800000, R0 ;  /* 0xff80000009007824 */ /* 0x040fe200078e0200 */
[----:B0-----:R-:W-:-:S04]  /*1b70*/  IADD3 R10, PT, PT, R9, 0x7f, -R14 ;  /* 0x0000007f090a7810 */ /* 0x001fc80007ffe80e */
[----:B------:R-:W-:Y:S01]  /*1b80*/  IADD3 R10, PT, PT, R10, R7, RZ ;  /* 0x000000070a0a7210 */ /* 0x000fe20007ffe0ff */
[----:B-1----:R-:W-:-:S04]  /*1b90*/  FFMA R12, R11, R13, 1 ;  /* 0x3f8000000b0c7423 */ /* 0x002fc8000000000d */
[----:B------:R-:W-:-:S04]  /*1ba0*/  FFMA R16, R11, R12, R11 ;  /* 0x0000000c0b107223 */ /* 0x000fc8000000000b */
[----:B------:R-:W-:-:S04]  /*1bb0*/  FFMA R11, R0, R16, RZ ;  /* 0x00000010000b7223 */ /* 0x000fc800000000ff */
[----:B------:R-:W-:-:S04]  /*1bc0*/  FFMA R12, R13, R11, R0 ;  /* 0x0000000b0d0c7223 */ /* 0x000fc80000000000 */
[----:B------:R-:W-:-:S04]  /*1bd0*/  FFMA R11, R16, R12, R11 ;  /* 0x0000000c100b7223 */ /* 0x000fc8000000000b */
[----:B------:R-:W-:-:S04]  /*1be0*/  FFMA R12, R13, R11, R0 ;  /* 0x0000000b0d0c7223 */ /* 0x000fc80000000000 */
[----:B------:R-:W-:-:S05]  /*1bf0*/  FFMA R0, R16, R12, R11 ;  /* 0x0000000c10007223 */ /* 0x000fca000000000b */
[----:B------:R-:W-:-:S04]  /*1c00*/  SHF.R.U32.HI R9, RZ, 0x17, R0 ;  /* 0x00000017ff097819 */ /* 0x000fc80000011600 */
[----:B------:R-:W-:-:S04]  /*1c10*/  LOP3.LUT R9, R9, 0xff, RZ, 0xc0, !PT ;  /* 0x000000ff09097812 */ /* 0x000fc800078ec0ff */
[----:B------:R-:W-:-:S04]  /*1c20*/  IADD3 R13, PT, PT, R9, R10, RZ ;  /* 0x0000000a090d7210 */ /* 0x000fc80007ffe0ff */
[----:B------:R-:W-:-:S04]  /*1c30*/  IADD3 R7, PT, PT, R13, -0x1, RZ ;  /* 0xffffffff0d077810 */ /* 0x000fc80007ffe0ff */
[----:B------:R-:W-:-:S13]  /*1c40*/  ISETP.GE.U32.AND P0, PT, R7, 0xfe, PT ;  /* 0x000000fe0700780c */ /* 0x000fda0003f06070 */
[----:B------:R-:W-:Y:S05]  /*1c50*/  @!P0 BRA `(.L_x_163) ;  /* 0x0000000000808947 */ /* 0x000fea0003800000 */
[----:B------:R-:W-:-:S13]  /*1c60*/  ISETP.GT.AND P0, PT, R13, 0xfe, PT ;  /* 0x000000fe0d00780c */ /* 0x000fda0003f04270 */
[----:B------:R-:W-:Y:S05]  /*1c70*/  @P0 BRA `(.L_x_164) ;  /* 0x00000000006c0947 */ /* 0x000fea0003800000 */
[----:B------:R-:W-:-:S13]  /*1c80*/  ISETP.GE.AND P0, PT, R13, 0x1, PT ;  /* 0x000000010d00780c */ /* 0x000fda0003f06270 */
[----:B------:R-:W-:Y:S05]  /*1c90*/  @P0 BRA `(.L_x_165) ;  /* 0x0000000000740947 */ /* 0x000fea0003800000 */
[----:B------:R-:W-:Y:S02]  /*1ca0*/  ISETP.GE.AND P0, PT, R13, -0x18, PT ;  /* 0xffffffe80d00780c */ /* 0x000fe40003f06270 */
[----:B------:R-:W-:-:S11]  /*1cb0*/  LOP3.LUT R0, R0, 0x80000000, RZ, 0xc0, !PT ;  /* 0x8000000000007812 */ /* 0x000fd600078ec0ff */
[----:B------:R-:W-:Y:S05]  /*1cc0*/  @!P0 BRA `(.L_x_165) ;  /* 0x0000000000688947 */ /* 0x000fea0003800000 */
[CCC-:B------:R-:W-:Y:S01]  /*1cd0*/  FFMA.RZ R7, R16.reuse, R12.reuse, R11.reuse ;  /* 0x0000000c10077223 */ /* 0x1c0fe2000000c00b */
[CCC-:B------:R-:W-:Y:S01]  /*1ce0*/  FFMA.RM R10, R16.reuse, R12.reuse, R11.reuse ;  /* 0x0000000c100a7223 */ /* 0x1c0fe2000000400b */
[C---:B------:R-:W-:Y:S02]  /*1cf0*/  ISETP.NE.AND P2, PT, R13.reuse, RZ, PT ;  /* 0x000000ff0d00720c */ /* 0x040fe40003f45270 */
[----:B------:R-:W-:Y:S02]  /*1d00*/  ISETP.NE.AND P1, PT, R13, RZ, PT ;  /* 0x000000ff0d00720c */ /* 0x000fe40003f25270 */
[----:B------:R-:W-:Y:S01]  /*1d10*/  LOP3.LUT R9, R7, 0x7fffff, RZ, 0xc0, !PT ;  /* 0x007fffff07097812 */ /* 0x000fe200078ec0ff */
[----:B------:R-:W-:Y:S01]  /*1d20*/  FFMA.RP R7, R16, R12, R11 ;  /* 0x0000000c10077223 */ /* 0x000fe2000000800b */
[----:B------:R-:W-:Y:S01]  /*1d30*/  IADD3 R12, PT, PT, R13, 0x20, RZ ;  /* 0x000000200d0c7810 */ /* 0x000fe20007ffe0ff */
[----:B------:R-:W-:Y:S01]  /*1d40*/  IMAD.MOV R11, RZ, RZ, -R13 ;  /* 0x000000ffff0b7224 */ /* 0x000fe200078e0a0d */
[----:B------:R-:W-:-:S02]  /*1d50*/  LOP3.LUT R9, R9, 0x800000, RZ, 0xfc, !PT ;  /* 0x0080000009097812 */ /* 0x000fc400078efcff */
[----:B------:R-:W-:Y:S02]  /*1d60*/  FSETP.NEU.FTZ.AND P0, PT, R7, R10, PT ;  /* 0x0000000a0700720b */ /* 0x000fe40003f1d000 */
[----:B------:R-:W-:Y:S02]  /*1d70*/  SHF.L.U32 R12, R9, R12, RZ ;  /* 0x0000000c090c7219 */ /* 0x000fe400000006ff */
[----:B------:R-:W-:Y:S02]  /*1d80*/  SEL R10, R11, RZ, P2 ;  /* 0x000000ff0b0a7207 */ /* 0x000fe40001000000 */
[----:B------:R-:W-:Y:S02]  /*1d90*/  ISETP.NE.AND P1, PT, R12, RZ, P1 ;  /* 0x000000ff0c00720c */ /* 0x000fe40000f25270 */
[----:B------:R-:W-:Y:S02]  /*1da0*/  SHF.R.U32.HI R10, RZ, R10, R9 ;  /* 0x0000000aff0a7219 */ /* 0x000fe40000011609 */
[----:B------:R-:W-:-:S02]  /*1db0*/  PLOP3.LUT P0, PT, P0, P1, PT, 0xf8, 0x8f ;  /* 0x00000000008f781c */ /* 0x000fc40000703f70 */
[----:B------:R-:W-:Y:S02]  /*1dc0*/  SHF.R.U32.HI R12, RZ, 0x1, R10 ;  /* 0x00000001ff0c7819 */ /* 0x000fe4000001160a */
[----:B------:R-:W-:-:S04]  /*1dd0*/  SEL R7, RZ, 0x1, !P0 ;  /* 0x00000001ff077807 */ /* 0x000fc80004000000 */
[----:B------:R-:W-:-:S04]  /*1de0*/  LOP3.LUT R7, R7, 0x1, R12, 0xf8, !PT ;  /* 0x0000000107077812 */ /* 0x000fc800078ef80c */
[----:B------:R-:W-:-:S04]  /*1df0*/  LOP3.LUT R7, R7, R10, RZ, 0xc0, !PT ;  /* 0x0000000a07077212 */ /* 0x000fc800078ec0ff */
[----:B------:R-:W-:-:S04]  /*1e00*/  IADD3 R7, PT, PT, R12, R7, RZ ;  /* 0x000000070c077210 */ /* 0x000fc80007ffe0ff */
[----:B------:R-:W-:Y:S01]  /*1e10*/  LOP3.LUT R0, R7, R0, RZ, 0xfc, !PT ;  /* 0x0000000007007212 */ /* 0x000fe200078efcff */
[----:B------:R-:W-:Y:S06]  /*1e20*/  BRA `(.L_x_165) ;  /* 0x0000000000107947 */ /* 0x000fec0003800000 */
.L_x_164:
[----:B------:R-:W-:-:S04]  /*1e30*/  LOP3.LUT R0, R0, 0x80000000, RZ, 0xc0, !PT ;  /* 0x8000000000007812 */ /* 0x000fc800078ec0ff */
[----:B------:R-:W-:Y:S01]  /*1e40*/  LOP3.LUT R0, R0, 0x7f800000, RZ, 0xfc, !PT ;  /* 0x7f80000000007812 */ /* 0x000fe200078efcff */
[----:B------:R-:W-:Y:S06]  /*1e50*/  BRA `(.L_x_165) ;  /* 0x0000000000047947 */ /* 0x000fec0003800000 */
.L_x_163:
[----:B------:R-:W-:-:S07]  /*1e60*/  LEA R0, R10, R0, 0x17 ;  /* 0x000000000a007211 */ /* 0x000fce00078eb8ff */
.L_x_165:
[----:B------:R-:W-:Y:S05]  /*1e70*/  BSYNC.RECONVERGENT B2 ;  /* 0x0000000000027941 */ /* 0x000fea0003800200 */
.L_x_162:
[----:B------:R-:W-:Y:S05]  /*1e80*/  BRA `(.L_x_166) ;  /* 0x0000000000207947 */ /* 0x000fea0003800000 */
.L_x_161:
[----:B------:R-:W-:-:S04]  /*1e90*/  LOP3.LUT R0, R9, 0x80000000, R0, 0x48, !PT ;  /* 0x8000000009007812 */ /* 0x000fc800078e4800 */
[----:B------:R-:W-:Y:S01]  /*1ea0*/  LOP3.LUT R0, R0, 0x7f800000, RZ, 0xfc, !PT ;  /* 0x7f80000000007812 */ /* 0x000fe200078efcff */
[----:B------:R-:W-:Y:S06]  /*1eb0*/  BRA `(.L_x_166) ;  /* 0x0000000000147947 */ /* 0x000fec0003800000 */
.L_x_160:
[----:B------:R-:W-:Y:S01]  /*1ec0*/  LOP3.LUT R0, R9, 0x80000000, R0, 0x48, !PT ;  /* 0x8000000009007812 */ /* 0x000fe200078e4800 */
[----:B------:R-:W-:Y:S06]  /*1ed0*/  BRA `(.L_x_166) ;  /* 0x00000000000c7947 */ /* 0x000fec0003800000 */
.L_x_159:
[----:B------:R-:W0:Y:S01]  /*1ee0*/  MUFU.RSQ R0, -QNAN ;  /* 0xffc0000000007908 */ /* 0x000e220000001400 */
[----:B------:R-:W-:Y:S05]  /*1ef0*/  BRA `(.L_x_166) ;  /* 0x0000000000047947 */ /* 0x000fea0003800000 */
.L_x_158:
[----:B------:R-:W-:-:S07]  /*1f00*/  FADD.FTZ R0, R0, R3 ;  /* 0x0000000300007221 */ /* 0x000fce0000010000 */
.L_x_166:
[----:B------:R-:W-:Y:S05]  /*1f10*/  BSYNC.RECONVERGENT B1 ;  /* 0x0000000000017941 */ /* 0x000fea0003800200 */
.L_x_156:
[----:B------:R-:W-:Y:S01]  /*1f20*/  HFMA2 R9, -RZ, RZ, 0, 0 ;  /* 0x00000000ff097431 */ /* 0x000fe200000001ff */
[----:B0-----:R-:W-:-:S03]  /*1f30*/  MOV R7, R0 ;  /* 0x0000000000077202 */ /* 0x001fc60000000f00 */
[----:B------:R-:W-:Y:S05]  /*1f40*/  RET.REL.NODEC R8 `(_Z31medianOfMediansNormalisationOLDPf) ;  /* 0xffffffe0082c7950 */ /* 0x000fea0003c3ffff */
.L_x_167:
        /* <DEDUP_REMOVED lines=11> */
.L_x_214:


//--------------------- .text._Z28medianOfMediansNormalisationPf --------------------------
	.section	.text._Z28medianOfMediansNormalisationPf,"ax",@progbits
	.align	128
        .global         _Z28medianOfMediansNormalisationPf
        .type           _Z28medianOfMediansNormalisationPf,@function
        .size           _Z28medianOfMediansNormalisationPf,(.L_x_215 - _Z28medianOfMediansNormalisationPf)
        .other          _Z28medianOfMediansNormalisationPf,@"STO_CUDA_ENTRY STV_DEFAULT"
_Z28medianOfMediansNormalisationPf:
.text._Z28medianOfMediansNormalisationPf:
        /* <DEDUP_REMOVED lines=21> */
[C---:B------:R-:W-:Y:S01]  /*0150*/  ISETP.NE.AND P4, PT, R0.reuse, RZ, PT ;  /* 0x000000ff0000720c */ /* 0x040fe20003f85270 */
[----:B0-----:R-:W-:Y:S02]  /*0160*/  ULEA UR7, UR6, UR4, 0x18 ;  /* 0x0000000406077291 */ /* 0x001fe4000f8ec0ff */
[----:B------:R-:W-:Y:S02]  /*0170*/  UIADD3 UR4, UPT, UPT, UR4, 0x8000, URZ ;  /* 0x0000800004047890 */ /* 0x000fe4000fffe0ff */
[----:B------:R-:W-:Y:S02]  /*0180*/  ULEA UR5, UR6, UR5, 0x18 ;  /* 0x0000000506057291 */ /* 0x000fe4000f8ec0ff */
        /* <DEDUP_REMOVED lines=49> */
.L_x_169:
[----:B------:R-:W-:Y:S05]  /*04a0*/  BSYNC.RECONVERGENT B0 ;  /* 0x0000000000007941 */ /* 0x000fea0003800200 */
.L_x_168:
        /* <DEDUP_REMOVED lines=18> */
.L_x_171:
[----:B------:R-:W-:Y:S05]  /*05d0*/  BSYNC.RECONVERGENT B0 ;  /* 0x0000000000007941 */ /* 0x000fea0003800200 */
.L_x_170:
        /* <DEDUP_REMOVED lines=18> */
.L_x_173:
[----:B------:R-:W-:Y:S05]  /*0700*/  BSYNC.RECONVERGENT B0 ;  /* 0x0000000000007941 */ /* 0x000fea0003800200 */
.L_x_172:
        /* <DEDUP_REMOVED lines=18> */
.L_x_175:
[----:B------:R-:W-:Y:S05]  /*0830*/  BSYNC.RECONVERGENT B0 ;  /* 0x0000000000007941 */ /* 0x000fea0003800200 */
.L_x_174:
        /* <DEDUP_REMOVED lines=15> */
.L_x_177:
[----:B------:R-:W-:Y:S05]  /*0930*/  BSYNC.RECONVERGENT B0 ;  /* 0x0000000000007941 */ /* 0x000fea0003800200 */
.L_x_176:
[----:B------:R-:W-:Y:S01]  /*0940*/  BAR.SYNC.DEFER_BLOCKING 0x0 ;  /* 0x0000000000007b1d */ /* 0x000fe20000010000 */
[----:B------:R-:W-:-:S05]  /*0950*/  ISETP.GT.U32.AND P5, PT, R0, 0x1ff, PT ;  /* 0x000001ff0000780c */ /* 0x000fca0003fa4070 */
        /* <DEDUP_REMOVED lines=52> */
.L_x_179:
[----:B------:R-:W-:Y:S05]  /*0ca0*/  BSYNC.RECONVERGENT B0 ;  /* 0x0000000000007941 */ /* 0x000fea0003800200 */
.L_x_178:
        /* <DEDUP_REMOVED lines=18> */
.L_x_181:
[----:B------:R-:W-:Y:S05]  /*0dd0*/  BSYNC.RECONVERGENT B0 ;  /* 0x0000000000007941 */ /* 0x000fea0003800200 */
.L_x_180:
        /* <DEDUP_REMOVED lines=18> */
.L_x_183:
[----:B------:R-:W-:Y:S05]  /*0f00*/  BSYNC.RECONVERGENT B0 ;  /* 0x0000000000007941 */ /* 0x000fea0003800200 */
.L_x_182:
        /* <DEDUP_REMOVED lines=18> */
.L_x_185:
[----:B------:R-:W-:Y:S05]  /*1030*/  BSYNC.RECONVERGENT B0 ;  /* 0x0000000000007941 */ /* 0x000fea0003800200 */
.L_x_184:
        /* <DEDUP_REMOVED lines=18> */
.L_x_187:
[----:B------:R-:W-:Y:S05]  /*1160*/  BSYNC.RECONVERGENT B0 ;  /* 0x0000000000007941 */ /* 0x000fea0003800200 */
.L_x_186:
        /* <DEDUP_REMOVED lines=20> */
.L_x_189:
[----:B------:R-:W-:Y:S05]  /*12b0*/  BSYNC.RECONVERGENT B0 ;  /* 0x0000000000007941 */ /* 0x000fea0003800200 */
.L_x_188:
        /* <DEDUP_REMOVED lines=15> */
[----:B------:R-:W-:Y:S05]  /*13b0*/  CALL.REL.NOINC `($__internal_2_$__cuda_sm3x_div_rn_noftz_f32_slowpath) ;  /* 0x0000000000f87944 */ /* 0x000fea0003c00000 */
.L_x_191:
[----:B------:R-:W-:Y:S05]  /*13c0*/  BSYNC.RECONVERGENT B0 ;  /* 0x0000000000007941 */ /* 0x000fea0003800200 */
.L_x_190:
        /* <DEDUP_REMOVED lines=14> */
[----:B------:R-:W-:Y:S05]  /*14b0*/  CALL.REL.NOINC `($__internal_2_$__cuda_sm3x_div_rn_noftz_f32_slowpath) ;  /* 0x0000000000b87944 */ /* 0x000fea0003c00000 */
[----:B------:R-:W-:-:S07]  /*14c0*/  MOV R9, R7 ;  /* 0x0000000700097202 */ /* 0x000fce0000000f00 */
.L_x_193:
[----:B------:R-:W-:Y:S05]  /*14d0*/  BSYNC.RECONVERGENT B0 ;  /* 0x0000000000007941 */ /* 0x000fea0003800200 */
.L_x_192:
        /* <DEDUP_REMOVED lines=12> */
[----:B------:R-:W-:Y:S01]  /*15a0*/  IMAD.MOV.U32 R0, RZ, RZ, R8 ;  /* 0x000000ffff007224 */ /* 0x000fe200078e0008 */
[----:B------:R-:W-:-:S07]  /*15b0*/  MOV R8, 0x15d0 ;  /* 0x000015d000087802 */ /* 0x000fce0000000f00 */
[----:B------:R-:W-:Y:S05]  /*15c0*/  CALL.REL.NOINC `($__internal_2_$__cuda_sm3x_div_rn_noftz_f32_slowpath) ;  /* 0x0000000000747944 */ /* 0x000fea0003c00000 */
.L_x_195:
[----:B------:R-:W-:Y:S05]  /*15d0*/  BSYNC.RECONVERGENT B0 ;  /* 0x0000000000007941 */ /* 0x000fea0003800200 */
.L_x_194:
        /* <DEDUP_REMOVED lines=16> */
.L_x_197:
[----:B------:R-:W-:Y:S05]  /*16e0*/  BSYNC.RECONVERGENT B0 ;  /* 0x0000000000007941 */ /* 0x000fea0003800200 */
.L_x_196:
        /* <DEDUP_REMOVED lines=11> */
        .weak           $__internal_2_$__cuda_sm3x_div_rn_noftz_f32_slowpath
        .type           $__internal_2_$__cuda_sm3x_div_rn_noftz_f32_slowpath,@function
        .size           $__internal_2_$__cuda_sm3x_div_rn_noftz_f32_slowpath,(.L_x_215 - $__internal_2_$__cuda_sm3x_div_rn_noftz_f32_slowpath)
$__internal_2_$__cuda_sm3x_div_rn_noftz_f32_slowpath:
[----:B------:R-:W-:Y:S01]  /*17a0*/  SHF.R.U32.HI R9, RZ, 0x17, R3 ;  /* 0x00000017ff097819 */ /* 0x000fe20000011603 */
[----:B------:R-:W-:Y:S01]  /*17b0*/  BSSY.RECONVERGENT B1, `(.L_x_198) ;  /* 0x0000063000017945 */ /* 0x000fe20003800200 */
[----:B------:R-:W-:Y:S02]  /*17c0*/  SHF.R.U32.HI R7, RZ, 0x17, R0 ;  /* 0x00000017ff077819 */ /* 0x000fe40000011600 */
[----:B------:R-:W-:Y:S02]  /*17d0*/  LOP3.LUT R14, R9, 0xff, RZ, 0xc0, !PT ;  /* 0x000000ff090e7812 */ /* 0x000fe400078ec0ff */
[----:B------:R-:W-:Y:S02]  /*17e0*/  LOP3.LUT R12, R7, 0xff, RZ, 0xc0, !PT ;  /* 0x000000ff070c7812 */ /* 0x000fe400078ec0ff */
[----:B------:R-:W-:Y:S02]  /*17f0*/  IADD3 R11, PT, PT, R14, -0x1, RZ ;  /* 0xffffffff0e0b7810 */ /* 0x000fe40007ffe0ff */
[----:B------:R-:W-:Y:S01]  /*1800*/  MOV R9, R3 ;  /* 0x0000000300097202 */ /* 0x000fe20000000f00 */
[----:B------:R-:W-:Y:S01]  /*1810*/  VIADD R10, R12, 0xffffffff ;  /* 0xffffffff0c0a7836 */ /* 0x000fe20000000000 */
[----:B------:R-:W-:-:S04]  /*1820*/  ISETP.GT.U32.AND P0, PT, R11, 0xfd, PT ;  /* 0x000000fd0b00780c */ /* 0x000fc80003f04070 */
[----:B------:R-:W-:-:S13]  /*1830*/  ISETP.GT.U32.OR P0, PT, R10, 0xfd, P0 ;  /* 0x000000fd0a00780c */ /* 0x000fda0000704470 */
[----:B------:R-:W-:Y:S01]  /*1840*/  @!P0 MOV R7, RZ ;  /* 0x000000ff00078202 */ /* 0x000fe20000000f00 */
        /* <DEDUP_REMOVED lines=20> */
[----:B------:R-:W-:Y:S02]  /*1990*/  @!P0 IMAD.MOV.U32 R7, RZ, RZ, -0x40 ;  /* 0xffffffc0ff078424 */ /* 0x000fe400078e00ff */
[----:B------:R-:W-:Y:S01]  /*19a0*/  @!P0 FFMA R0, R0, 1.84467440737095516160e+19, RZ ;  /* 0x5f80000000008823 */ /* 0x000fe200000000ff */
[----:B------:R-:W-:Y:S02]  /*19b0*/  @!P1 FFMA R9, R3, 1.84467440737095516160e+19, RZ ;  /* 0x5f80000003099823 */ /* 0x000fe400000000ff */
[----:B------:R-:W-:-:S07]  /*19c0*/  @!P1 IADD3 R7, PT, PT, R7, 0x40, RZ ;  /* 0x0000004007079810 */ /* 0x000fce0007ffe0ff */
.L_x_199:
[----:B------:R-:W-:Y:S01]  /*19d0*/  LEA R10, R14, 0xc0800000, 0x17 ;  /* 0xc08000000e0a7811 */ /* 0x000fe200078eb8ff */
[----:B------:R-:W-:Y:S03]  /*19e0*/  BSSY.RECONVERGENT B2, `(.L_x_204) ;  /* 0x0000036000027945 */ /* 0x000fe60003800200 */
[----:B------:R-:W-:Y:S02]  /*19f0*/  IADD3 R10, PT, PT, -R10, R9, RZ ;  /* 0x000000090a0a7210 */ /* 0x000fe40007ffe1ff */
[----:B------:R-:W-:Y:S02]  /*1a00*/  IADD3 R9, PT, PT, R12, -0x7f, RZ ;  /* 0xffffff810c097810 */ /* 0x000fe40007ffe0ff */
[----:B------:R0:W1:Y:S01]  /*1a10*/  MUFU.RCP R11, R10 ;  /* 0x0000000a000b7308 */ /* 0x0000620000001000 */
[----:B------:R-:W-:Y:S02]  /*1a20*/  FADD.FTZ R13, -R10, -RZ ;  /* 0x800000ff0a0d7221 */ /* 0x000fe40000010100 */
[C---:B------:R-:W-:Y:S01]  /*1a30*/  IMAD R0, R9.reuse, -0x800000, R0 ;  /* 0xff80000009007824 */ /* 0x040fe200078e0200 */
[----:B0-----:R-:W-:-:S05]  /*1a40*/  IADD3 R10, PT, PT, R9, 0x7f, -R14 ;  /* 0x0000007f090a7810 */ /* 0x001fca0007ffe80e */
[----:B------:R-:W-:Y:S02]  /*1a50*/  IMAD.IADD R10, R10, 0x1, R7 ;  /* 0x000000010a0a7824 */ /* 0x000fe400078e0207 */
        /* <DEDUP_REMOVED lines=42> */
.L_x_206:
[----:B------:R-:W-:-:S04]  /*1d00*/  LOP3.LUT R0, R0, 0x80000000, RZ, 0xc0, !PT ;  /* 0x8000000000007812 */ /* 0x000fc800078ec0ff */
[----:B------:R-:W-:Y:S01]  /*1d10*/  LOP3.LUT R0, R0, 0x7f800000, RZ, 0xfc, !PT ;  /* 0x7f80000000007812 */ /* 0x000fe200078efcff */
[----:B------:R-:W-:Y:S06]  /*1d20*/  BRA `(.L_x_207) ;  /* 0x0000000000047947 */ /* 0x000fec0003800000 */
.L_x_205:
[----:B------:R-:W-:-:S07]  /*1d30*/  LEA R0, R10, R0, 0x17 ;  /* 0x000000000a007211 */ /* 0x000fce00078eb8ff */
.L_x_207:
[----:B------:R-:W-:Y:S05]  /*1d40*/  BSYNC.RECONVERGENT B2 ;  /* 0x0000000000027941 */ /* 0x000fea0003800200 */
.L_x_204:
[----:B------:R-:W-:Y:S05]  /*1d50*/  BRA `(.L_x_208) ;  /* 0x0000000000207947 */ /* 0x000fea0003800000 */
.L_x_203:
[----:B------:R-:W-:-:S04]  /*1d60*/  LOP3.LUT R0, R9, 0x80000000, R0, 0x48, !PT ;  /* 0x8000000009007812 */ /* 0x000fc800078e4800 */
[----:B------:R-:W-:Y:S01]  /*1d70*/  LOP3.LUT R0, R0, 0x7f800000, RZ, 0xfc, !PT ;  /* 0x7f80000000007812 */ /* 0x000fe200078efcff */
[----:B------:R-:W-:Y:S06]  /*1d80*/  BRA `(.L_x_208) ;  /* 0x0000000000147947 */ /* 0x000fec0003800000 */
.L_x_202:
[----:B------:R-:W-:Y:S01]  /*1d90*/  LOP3.LUT R0, R9, 0x80000000, R0, 0x48, !PT ;  /* 0x8000000009007812 */ /* 0x000fe200078e4800 */
[----:B------:R-:W-:Y:S06]  /*1da0*/  BRA `(.L_x_208) ;  /* 0x00000000000c7947 */ /* 0x000fec0003800000 */
.L_x_201:
[----:B------:R-:W0:Y:S01]  /*1db0*/  MUFU.RSQ R0, -QNAN ;  /* 0xffc0000000007908 */ /* 0x000e220000001400 */
[----:B------:R-:W-:Y:S05]  /*1dc0*/  BRA `(.L_x_208) ;  /* 0x0000000000047947 */ /* 0x000fea0003800000 */
.L_x_200:
[----:B------:R-:W-:-:S07]  /*1dd0*/  FADD.FTZ R0, R0, R3 ;  /* 0x0000000300007221 */ /* 0x000fce0000010000 */
.L_x_208:
[----:B------:R-:W-:Y:S05]  /*1de0*/  BSYNC.RECONVERGENT B1 ;  /* 0x0000000000017941 */ /* 0x000fea0003800200 */
.L_x_198:
[----:B------:R-:W-:Y:S01]  /*1df0*/  HFMA2 R9, -RZ, RZ, 0, 0 ;  /* 0x00000000ff097431 */ /* 0x000fe200000001ff */
[----:B0-----:R-:W-:-:S03]  /*1e00*/  MOV R7, R0 ;  /* 0x0000000000077202 */ /* 0x001fc60000000f00 */
[----:B------:R-:W-:Y:S05]  /*1e10*/  RET.REL.NODEC R8 `(_Z28medianOfMediansNormalisationPf) ;  /* 0xffffffe008787950 */ /* 0x000fea0003c3ffff */
.L_x_209:
        /* <DEDUP_REMOVED lines=14> */
.L_x_215:


//--------------------- .text._Z34separateRealAndImaginaryComponentsP6float2PfS1_l --------------------------
	.section	.text._Z34separateRealAndImaginaryComponentsP6float2PfS1_l,"ax",@progbits
	.align	128
        .global         _Z34separateRealAndImaginaryComponentsP6float2PfS1_l
        .type           _Z34separateRealAndImaginaryComponentsP6float2PfS1_l,@function
        .size           _Z34separateRealAndImaginaryComponentsP6float2PfS1_l,(.L_x_223 - _Z34separateRealAndImaginaryComponentsP6float2PfS1_l)
        .other          _Z34separateRealAndImaginaryComponentsP6float2PfS1_l,@"STO_CUDA_ENTRY STV_DEFAULT"
_Z34separateRealAndImaginaryComponentsP6float2PfS1_l:
.text._Z34separateRealAndImaginaryComponentsP6float2PfS1_l:
[----:B------:R-:W-:Y:S01]  /*0000*/  LDC R1, c[0x0][0x37c] ;  /* 0x0000df00ff017b82 */ /* 0x000fe20000000800 */
[----:B------:R-:W0:Y:S01]  /*0010*/  S2R R0, SR_CTAID.X ;  /* 0x0000000000007919 */ /* 0x000e220000002500 */
[----:B------:R-:W0:Y:S01]  /*0020*/  LDCU UR4, c[0x0][0x360] ;  /* 0x00006c00ff0477ac */ /* 0x000e220008000800 */
[----:B------:R-:W0:Y:S01]  /*0030*/  S2R R3, SR_TID.X ;  /* 0x0000000000037919 */ /* 0x000e220000002100 */
[----:B------:R-:W1:Y:S01]  /*0040*/  LDCU.64 UR6, c[0x0][0x398] ;  /* 0x00007300ff0677ac */ /* 0x000e620008000a00 */
[----:B0-----:R-:W-:-:S05]  /*0050*/  IMAD R0, R0, UR4, R3 ;  /* 0x0000000400007c24 */ /* 0x001fca000f8e0203 */
[----:B-1----:R-:W-:-:S04]  /*0060*/  ISETP.GE.U32.AND P0, PT, R0, UR6, PT ;  /* 0x0000000600007c0c */ /* 0x002fc8000bf06070 */
[----:B------:R-:W-:-:S13]  /*0070*/  ISETP.GE.AND.EX P0, PT, RZ, UR7, PT, P0 ;  /* 0x00000007ff007c0c */ /* 0x000fda000bf06300 */
[----:B------:R-:W-:Y:S05]  /*0080*/  @P0 EXIT ;  /* 0x000000000000094d */ /* 0x000fea0003800000 */
[----:B------:R-:W0:Y:S01]  /*0090*/  LDCU.128 UR8, c[0x0][0x380] ;  /* 0x00007000ff0877ac */ /* 0x000e220008000c00 */
[----:B------:R-:W1:Y:S01]  /*00a0*/  LDCU.64 UR4, c[0x0][0x358] ;  /* 0x00006b00ff0477ac */ /* 0x000e620008000a00 */
[----:B------:R-:W2:Y:S01]  /*00b0*/  LDCU.64 UR6, c[0x0][0x390] ;  /* 0x00007200ff0677ac */ /* 0x000ea20008000a00 */
[----:B0-----:R-:W-:-:S04]  /*00c0*/  LEA R2, P0, R0, UR8, 0x3 ;  /* 0x0000000800027c11 */ /* 0x001fc8000f8018ff */
[----:B------:R-:W-:-:S06]  /*00d0*/  LEA.HI.X R3, R0, UR9, RZ, 0x3, P0 ;  /* 0x0000000900037c11 */ /* 0x000fcc00080f1cff */
[----:B-1----:R-:W3:Y:S01]  /*00e0*/  LDG.E.64 R2, desc[UR4][R2.64] ;  /* 0x0000000402027981 */ /* 0x002ee2000c1e1b00 */
[----:B------:R-:W-:Y:S01]  /*00f0*/  IMAD.SHL.U32 R6, R0, 0x4, RZ ;  /* 0x0000000400067824 */ /* 0x000fe200078e00ff */
[----:B------:R-:W-:-:S04]  /*0100*/  SHF.R.U32.HI R0, RZ, 0x1e, R0 ;  /* 0x0000001eff007819 */ /* 0x000fc80000011600 */
[C---:B------:R-:W-:Y:S02]  /*0110*/  IADD3 R4, P0, PT, R6.reuse, UR10, RZ ;  /* 0x0000000a06047c10 */ /* 0x040fe4000ff1e0ff */
[----:B--2---:R-:W-:Y:S02]  /*0120*/  IADD3 R6, P1, PT, R6, UR6, RZ ;  /* 0x0000000606067c10 */ /* 0x004fe4000ff3e0ff */
[C---:B------:R-:W-:Y:S02]  /*0130*/  IADD3.X R5, PT, PT, R0.reuse, UR11, RZ, P0, !PT ;  /* 0x0000000b00057c10 */ /* 0x040fe400087fe4ff */
[----:B------:R-:W-:-:S03]  /*0140*/  IADD3.X R7, PT, PT, R0, UR7, RZ, P1, !PT ;  /* 0x0000000700077c10 */ /* 0x000fc60008ffe4ff */
[----:B---3--:R-:W-:Y:S04]  /*0150*/  STG.E desc[UR4][R4.64], R2 ;  /* 0x0000000204007986 */ /* 0x008fe8000c101904 */
[----:B------:R-:W-:Y:S01]  /*0160*/  STG.E desc[UR4][R6.64], R3 ;  /* 0x0000000306007986 */ /* 0x000fe2000c101904 */
[----:B------:R-:W-:Y:S05]  /*0170*/  EXIT ;  /* 0x000000000000794d */ /* 0x000fea0003800000 */
.L_x_210:
        /* <DEDUP_REMOVED lines=16> */
.L_x_223:


//--------------------- .text._Z13wakeGPUKernelv  --------------------------
	.section	.text._Z13wakeGPUKernelv,"ax",@progbits
	.align	128
        .global         _Z13wakeGPUKernelv
        .type           _Z13wakeGPUKernelv,@function
        .size           _Z13wakeGPUKernelv,(.L_x_224 - _Z13wakeGPUKernelv)
        .other          _Z13wakeGPUKernelv,@"STO_CUDA_ENTRY STV_DEFAULT"
_Z13wakeGPUKernelv:
.text._Z13wakeGPUKernelv:
[----:B------:R-:W-:Y:S01]  /*0000*/  LDC R1, c[0x0][0x37c] ;  /* 0x0000df00ff017b82 */ /* 0x000fe20000000800 */
[----:B------:R-:W-:Y:S05]  /*0010*/  EXIT ;  /* 0x000000000000794d */ /* 0x000fea0003800000 */
.L_x_211:
        /* <DEDUP_REMOVED lines=14> */
.L_x_224:


//--------------------- .nv.shared.reserved.0     --------------------------
	.section	.nv.shared.reserved.0,"aw",@nobits
	.weak		__nv_reservedSMEM_offset_0_alias
	.size		__nv_reservedSMEM_offset_0_alias, 0, 64
	.other		__nv_reservedSMEM_offset_0_alias,@"STO_CUDA_RESERVED_SHARED STV_DEFAULT"
__nv_reservedSMEM_offset_0_alias:
	.zero		0
	.zero		64


//--------------------- .nv.shared._Z17boxcarFilterArrayPfP9candidateili --------------------------
	.section	.nv.shared._Z17boxcarFilterArrayPfP9candidateili,"aw",@nobits
	.sectionflags	@""
	.align	4
.nv.shared._Z17boxcarFilterArrayPfP9candidateili:
	.zero		6464


//--------------------- .nv.shared._Z23boxcarFilterArrayROLLEDPfP9candidateili --------------------------
	.section	.nv.shared._Z23boxcarFilterArrayROLLEDPfP9candidateili,"aw",@nobits
	.sectionflags	@""
	.align	4
.nv.shared._Z23boxcarFilterArrayROLLEDPfP9candidateili:
	.zero		6464


//--------------------- .nv.shared._Z31medianOfMediansNormalisationOLDPf --------------------------
	.section	.nv.shared._Z31medianOfMediansNormalisationOLDPf,"aw",@nobits
	.sectionflags	@""
	.align	4
.nv.shared._Z31medianOfMediansNormalisationOLDPf:
	.zero		50176


//--------------------- .nv.shared._Z28medianOfMediansNormalisationPf --------------------------
	.section	.nv.shared._Z28medianOfMediansNormalisationPf,"aw",@nobits
	.sectionflags	@""
	.align	4
.nv.shared._Z28medianOfMediansNormalisationPf:
	.zero		50176


//--------------------- .nv.constant0._Z13calculateLogpP9candidateli --------------------------
	.section	.nv.constant0._Z13calculateLogpP9candidateli,"a",@progbits
	.sectionflags	@""
	.align	4
.nv.constant0._Z13calculateLogpP9candidateli:
	.zero		916


//--------------------- .nv.constant0._Z17boxcarFilterArrayPfP9candidateili --------------------------
	.section	.nv.constant0._Z17boxcarFilterArrayPfP9candidateili,"a",@progbits
	.sectionflags	@""
	.align	4
.nv.constant0._Z17boxcarFilterArrayPfP9candidateili:
	.zero		932


//--------------------- .nv.constant0._Z23boxcarFilterArrayROLLEDPfP9candidateili --------------------------
	.section	.nv.constant0._Z23boxcarFilterArrayROLLEDPfP9candidateili,"a",@progbits
	.sectionflags	@""
	.align	4
.nv.constant0._Z23boxcarFilterArrayROLLEDPfP9candidateili:
	.zero		932


//--------------------- .nv.constant0._Z17decimateHarmonicsPfS_S_S_l --------------------------
	.section	.nv.constant0._Z17decimateHarmonicsPfS_S_S_l,"a",@progbits
	.sectionflags	@""
	.align	4
.nv.constant0._Z17decimateHarmonicsPfS_S_S_l:
	.zero		936


//--------------------- .nv.constant0._Z16magnitudeSquaredPfS_S_l --------------------------
	.section	.nv.constant0._Z16magnitudeSquaredPfS_S_l,"a",@progbits
	.sectionflags	@""
	.align	4
.nv.constant0._Z16magnitudeSquaredPfS_S_l:
	.zero		928


//--------------------- .nv.constant0._Z31medianOfMediansNormalisationOLDPf --------------------------
	.section	.nv.constant0._Z31medianOfMediansNormalisationOLDPf,"a",@progbits
	.sectionflags	@""
	.align	4
.nv.constant0._Z31medianOfMediansNormalisationOLDPf:
	.zero		904


//--------------------- .nv.constant0._Z28medianOfMediansNormalisationPf --------------------------
	.section	.nv.constant0._Z28medianOfMediansNormalisationPf,"a",@progbits
	.sectionflags	@""
	.align	4
.nv.constant0._Z28medianOfMediansNormalisationPf:
	.zero		904


//--------------------- .nv.constant0._Z34separateRealAndImaginaryComponentsP6float2PfS1_l --------------------------
	.section	.nv.constant0._Z34separateRealAndImaginaryComponentsP6float2PfS1_l,"a",@progbits
	.sectionflags	@""
	.align	4
.nv.constant0._Z34separateRealAndImaginaryComponentsP6float2PfS1_l:
	.zero		928


//--------------------- .nv.constant0._Z13wakeGPUKernelv --------------------------
	.section	.nv.constant0._Z13wakeGPUKernelv,"a",@progbits
	.sectionflags	@""
	.align	4
.nv.constant0._Z13wakeGPUKernelv:
	.zero		896


//--------------------- SYMBOLS --------------------------

	.type		.nv.reservedSmem.offset0,@object
	.size		.nv.reservedSmem.offset0,0x4
	.type		.nv.reservedSmem.cap,@object
	.size		.nv.reservedSmem.cap,0x4
